def gluon_wgmma(
    a_ptr,
    b_ptr,
    c_ptr,
    M,
    N,
    K,
    stride_am,
    stride_bk,
    stride_cm,
    BLOCK_M: gl.constexpr,
    BLOCK_N: gl.constexpr,
    BLOCK_K: gl.constexpr,
    DTYPE: gl.constexpr,
    A_LAYOUT: gl.constexpr,
    B_LAYOUT: gl.constexpr,
    C_LAYOUT: gl.constexpr,
    B_SHAPE: gl.constexpr,
    TRANS_B: gl.constexpr,
    NUM_BUFFERS: gl.constexpr,
    NUM_WARPS: gl.constexpr,
):
    a_desc = tma.make_tensor_descriptor(
        a_ptr, [M, K], [stride_am, 1], [BLOCK_M, BLOCK_K], A_LAYOUT
    )
    b_desc = tma.make_tensor_descriptor(
        b_ptr,
        [N, K] if TRANS_B else [K, N],
        [stride_bk, 1],
        B_SHAPE,
        B_LAYOUT,
    )
    c_desc = tma.make_tensor_descriptor(
        c_ptr, [M, N], [stride_cm, 1], [BLOCK_M, BLOCK_N], C_LAYOUT
    )

    a_bufs = gl.allocate_shared_memory(
        DTYPE, [NUM_BUFFERS, BLOCK_M, BLOCK_K], A_LAYOUT
    )
    b_bufs = gl.allocate_shared_memory(DTYPE, [NUM_BUFFERS] + B_SHAPE, B_LAYOUT)

    pid_m = gl.program_id(0)
    pid_n = gl.program_id(1)
    off_m = pid_m * BLOCK_M
    off_n = pid_n * BLOCK_N

    mma_layout: gl.constexpr = pick_wgmma_layout(DTYPE, BLOCK_M, BLOCK_N, NUM_WARPS)
    acc = warpgroup_mma_init(
        gl.zeros((BLOCK_M, BLOCK_N), dtype=gl.float32, layout=mma_layout)
    )

    bars = gl.allocate_shared_memory(
        gl.int64, [NUM_BUFFERS, 1], mbarrier.MBarrierLayout()
    )
    for i in gl.static_range(NUM_BUFFERS):
        mbarrier.init(bars.index(i), count=1)
    idx = 0
    phase = 0

    for k in range(0, K, BLOCK_K):
        a = a_bufs.index(idx)
        b = b_bufs.index(idx)
        bar = bars.index(idx)
        mbarrier.expect(bar, a_desc.block_type.nbytes + b_desc.block_type.nbytes)
        tma.async_copy_global_to_shared(a_desc, [off_m, k], bar, a)
        tma.async_copy_global_to_shared(
            b_desc, [off_n, k] if TRANS_B else [k, off_n], bar, b
        )
        mbarrier.wait(bar, phase=phase)

        if TRANS_B:
            b = b.permute((1, 0))
        acc = warpgroup_mma_wait(num_outstanding=0, deps=(acc,))
        acc = warpgroup_mma(a, b, acc, is_async=True)

        idx += 1
        if idx == NUM_BUFFERS:
            idx = 0
            phase ^= 1

    acc = warpgroup_mma_wait(num_outstanding=0, deps=(acc,))
    for i in gl.static_range(NUM_BUFFERS):
        mbarrier.invalidate(bars.index(i))

    c_smem = gl.allocate_shared_memory(DTYPE, [BLOCK_M, BLOCK_N], C_LAYOUT)
    c_smem.store(acc.to(DTYPE))
    fence_async_shared()
    tma.async_copy_shared_to_global(c_desc, [off_m, off_n], c_smem)
    tma.store_wait(pendings=0)

# config = {"BLOCK_K": 32, "BLOCK_M": 128, "BLOCK_N": 256, "arch": "sm_90", "dtype": "fp16", "num_buffers": 1, "num_warps": 4, "trans_b": 0}
# arch = sm_90


// ===== COMPILED SASS (sm_90a) =====

	.target	sm_90a

	.elftype	@"ET_EXEC"


//--------------------- .note.nv.tkinfo           --------------------------
	.section	.note.nv.tkinfo,"",@"SHT_NOTE"
	.sectionflags	@"SHF_NOTE_NV_TKINFO"
	.tkinfo
        /*0018*/ 	.word	0x00000002
        /*0030*/ 	.string	""
        /*0030*/ 	.string	"ptxas"
        /*0030*/ 	.string	"Cuda compilation tools, release 13.0, V13.0.88"
        /*0030*/ 	.string	"Build cuda_13.0.r13.0/compiler.36424714_0"
        /*0030*/ 	.string	"-v  -suppress-debug-info  -lineinfo  -arch sm_90a "



//--------------------- .note.nv.cuinfo           --------------------------
	.section	.note.nv.cuinfo,"",@"SHT_NOTE"
	.sectionflags	@"SHF_NOTE_NV_CUINFO"
        /*0018*/ 	.short	0x0002
        /*001a*/ 	.short	0x005a
        /*001c*/ 	.short	0x0082
	.zero		2


//--------------------- .nv.info                  --------------------------
	.section	.nv.info,"",@"SHT_CUDA_INFO"
	.align	4


	//----- nvinfo : EIATTR_REGCOUNT
	.align		4
        /*0000*/ 	.byte	0x04, 0x2f
        /*0002*/ 	.short	(.L_1 - .L_0)
	.align		4
.L_0:
        /*0004*/ 	.word	index@(gluon_wgmma)
        /*0008*/ 	.word	0x000000ff


	//----- nvinfo : EIATTR_FRAME_SIZE
	.align		4
.L_1:
        /*000c*/ 	.byte	0x04, 0x11
        /*000e*/ 	.short	(.L_3 - .L_2)
	.align		4
.L_2:
        /*0010*/ 	.word	index@(gluon_wgmma)
        /*0014*/ 	.word	0x00000270


	//----- nvinfo : EIATTR_MIN_STACK_SIZE
	.align		4
.L_3:
        /*0018*/ 	.byte	0x04, 0x12
        /*001a*/ 	.short	(.L_5 - .L_4)
	.align		4
.L_4:
        /*001c*/ 	.word	index@(gluon_wgmma)
        /*0020*/ 	.word	0x00000270
.L_5:


//--------------------- .nv.compat                --------------------------
	.section	.nv.compat,"",@"SHT_CUDA_COMPAT_INFO"
	.align	4
        /*0000*/ 	.byte	0x02, 0x09, 0x01, 0x00, 0x02, 0x02, 0x04, 0x00, 0x02, 0x05, 0x05, 0x00, 0x03, 0x07, 0x01, 0x01
        /*0010*/ 	.byte	0x02, 0x03, 0x03, 0x00, 0x02, 0x06, 0x01, 0x00, 0x04, 0x0b, 0x08, 0x00, 0x00, 0x00, 0x00, 0x00
        /*0020*/ 	.byte	0x00, 0x00, 0x00, 0x00


//--------------------- .nv.info.gluon_wgmma      --------------------------
	.section	.nv.info.gluon_wgmma,"",@"SHT_CUDA_INFO"
	.sectionflags	@""
	.align	4


	//----- nvinfo : EIATTR_CUDA_API_VERSION
	.align		4
        /*0000*/ 	.byte	0x04, 0x37
        /*0002*/ 	.short	(.L_7 - .L_6)
.L_6:
        /*0004*/ 	.word	0x00000082


	//----- nvinfo : EIATTR_KPARAM_INFO
	.align		4
.L_7:
        /*0008*/ 	.byte	0x04, 0x17
        /*000a*/ 	.short	(.L_9 - .L_8)
.L_8:
        /*000c*/ 	.word	0x00000000
        /*0010*/ 	.short	0x000a
        /*0012*/ 	.short	0x0048
        /*0014*/ 	.byte	0x00, 0xf4, 0x21, 0x00


	//----- nvinfo : EIATTR_KPARAM_INFO
	.align		4
.L_9:
        /*0018*/ 	.byte	0x04, 0x17
        /*001a*/ 	.short	(.L_11 - .L_10)
.L_10:
        /*001c*/ 	.word	0x00000000
        /*0020*/ 	.short	0x0009
        /*0022*/ 	.short	0x0040
        /*0024*/ 	.byte	0x00, 0xf4, 0x21, 0x00


	//----- nvinfo : EIATTR_KPARAM_INFO
	.align		4
.L_11:
        /*0028*/ 	.byte	0x04, 0x17
        /*002a*/ 	.short	(.L_13 - .L_12)
.L_12:
        /*002c*/ 	.word	0x00000000
        /*0030*/ 	.short	0x0008
        /*0032*/ 	.short	0x0038
        /*0034*/ 	.byte	0x00, 0xf0, 0x21, 0x00


	//----- nvinfo : EIATTR_KPARAM_INFO
	.align		4
.L_13:
        /*0038*/ 	.byte	0x04, 0x17
        /*003a*/ 	.short	(.L_15 - .L_14)
.L_14:
        /*003c*/ 	.word	0x00000000
        /*0040*/ 	.short	0x0007
        /*0042*/ 	.short	0x0030
        /*0044*/ 	.byte	0x00, 0xf0, 0x21, 0x00


	//----- nvinfo : EIATTR_KPARAM_INFO
	.align		4
.L_15:
        /*0048*/ 	.byte	0x04, 0x17
        /*004a*/ 	.short	(.L_17 - .L_16)
.L_16:
        /*004c*/ 	.word	0x00000000
        /*0050*/ 	.short	0x0006
        /*0052*/ 	.short	0x0028
        /*0054*/ 	.byte	0x00, 0xf0, 0x21, 0x00


	//----- nvinfo : EIATTR_KPARAM_INFO
	.align		4
.L_17:
        /*0058*/ 	.byte	0x04, 0x17
        /*005a*/ 	.short	(.L_19 - .L_18)
.L_18:
        /*005c*/ 	.word	0x00000000
        /*0060*/ 	.short	0x0005
        /*0062*/ 	.short	0x0020
        /*0064*/ 	.byte	0x00, 0xf0, 0x11, 0x00


	//----- nvinfo : EIATTR_KPARAM_INFO
	.align		4
.L_19:
        /*0068*/ 	.byte	0x04, 0x17
        /*006a*/ 	.short	(.L_21 - .L_20)
.L_20:
        /*006c*/ 	.word	0x00000000
        /*0070*/ 	.short	0x0004
        /*0072*/ 	.short	0x001c
        /*0074*/ 	.byte	0x00, 0xf0, 0x11, 0x00


	//----- nvinfo : EIATTR_KPARAM_INFO
	.align		4
.L_21:
        /*0078*/ 	.byte	0x04, 0x17
        /*007a*/ 	.short	(.L_23 - .L_22)
.L_22:
        /*007c*/ 	.word	0x00000000
        /*0080*/ 	.short	0x0003
        /*0082*/ 	.short	0x0018
        /*0084*/ 	.byte	0x00, 0xf0, 0x11, 0x00


	//----- nvinfo : EIATTR_KPARAM_INFO
	.align		4
.L_23:
        /*0088*/ 	.byte	0x04, 0x17
        /*008a*/ 	.short	(.L_25 - .L_24)
.L_24:
        /*008c*/ 	.word	0x00000000
        /*0090*/ 	.short	0x0002
        /*0092*/ 	.short	0x0010
        /*0094*/ 	.byte	0x00, 0xf4, 0x21, 0x00


	//----- nvinfo : EIATTR_KPARAM_INFO
	.align		4
.L_25:
        /*0098*/ 	.byte	0x04, 0x17
        /*009a*/ 	.short	(.L_27 - .L_26)
.L_26:
        /*009c*/ 	.word	0x00000000
        /*00a0*/ 	.short	0x0001
        /*00a2*/ 	.short	0x0008
        /*00a4*/ 	.byte	0x00, 0xf4, 0x21, 0x00


	//----- nvinfo : EIATTR_KPARAM_INFO
	.align		4
.L_27:
        /*00a8*/ 	.byte	0x04, 0x17
        /*00aa*/ 	.short	(.L_29 - .L_28)
.L_28:
        /*00ac*/ 	.word	0x00000000
        /*00b0*/ 	.short	0x0000
        /*00b2*/ 	.short	0x0000
        /*00b4*/ 	.byte	0x00, 0xf4, 0x21, 0x00


	//----- nvinfo : EIATTR_SPARSE_MMA_MASK
	.align		4
.L_29:
        /*00b8*/ 	.byte	0x03, 0x50
        /*00ba*/ 	.short	0x0000


	//----- nvinfo : EIATTR_MAXREG_COUNT
	.align		4
        /*00bc*/ 	.byte	0x03, 0x1b
        /*00be*/ 	.short	0x00ff


	//----- nvinfo : EIATTR_NUM_BARRIERS
	.align		4
        /*00c0*/ 	.byte	0x02, 0x4c
        /*00c2*/ 	.byte	0x01
	.zero		1


	//----- nvinfo : EIATTR_ANNOTATIONS
	.align		4
        /*00c4*/ 	.byte	0x04, 0x55
        /*00c6*/ 	.short	(.L_31 - .L_30)


	//   ....[0]....
.L_30:
        /*00c8*/ 	.word	0x00000001
        /*00cc*/ 	.byte	0x50, 0x11, 0x00, 0x00, 0x01, 0x00, 0x00, 0x00, 0xa0, 0x12, 0x00, 0x00, 0x01, 0x00, 0x00, 0x00
        /* <DEDUP_REMOVED lines=272> */
        /*11dc*/ 	.byte	0x40, 0x42, 0x00, 0x00, 0x01, 0x00, 0x00, 0x00, 0x50, 0x42, 0x00, 0x00


	//----- nvinfo : EIATTR_MERCURY_ISA_VERSION
	.align		4
.L_31:
        /*11e8*/ 	.byte	0x03, 0x5f
        /*11ea*/ 	.short	0x0101


	//----- nvinfo : EIATTR_INT_WARP_WIDE_INSTR_OFFSETS
	.align		4
        /*11ec*/ 	.byte	0x04, 0x31
        /*11ee*/ 	.short	(.L_33 - .L_32)


	//   ....[0]....
.L_32:
        /*11f0*/ 	.word	0x000012d0


	//   ....[1]....
        /*11f4*/ 	.word	0x00001370


	//   ....[2]....
        /*11f8*/ 	.word	0x00002d30


	//   ....[3]....
        /*11fc*/ 	.word	0x00002d40


	//----- nvinfo : EIATTR_COOP_GROUP_MASK_REGIDS
	.align		4
.L_33:
        /*1200*/ 	.byte	0x04, 0x29
        /*1202*/ 	.short	(.L_35 - .L_34)


	//   ....[0]....
.L_34:
        /*1204*/ 	.word	0xffffffff


	//   ....[1]....
        /*1208*/ 	.word	0xffffffff


	//   ....[2]....
        /*120c*/ 	.word	0xffffffff


	//----- nvinfo : EIATTR_COOP_GROUP_INSTR_OFFSETS
	.align		4
.L_35:
        /*1210*/ 	.byte	0x04, 0x28
        /*1212*/ 	.short	(.L_37 - .L_36)


	//   ....[0]....
.L_36:
        /*1214*/ 	.word	0x00000160


	//   ....[1]....
        /*1218*/ 	.word	0x00000730


	//   ....[2]....
        /*121c*/ 	.word	0x00000ce0


	//----- nvinfo : EIATTR_MBARRIER_INSTR_OFFSETS
	.align		4
.L_37:
        /*1220*/ 	.byte	0x04, 0x39
        /*1222*/ 	.short	(.L_39 - .L_38)


	//   ....[0]....
.L_38:
        /*1224*/ 	.word	0x00001f30
        /*1228*/ 	.word	0x000000ff
        /*122c*/ 	.word	0x00006000
        /*1230*/ 	.short	0x0100
        /*1232*/ 	.byte	0x0c
	.zero		1


	//   ....[1]....
        /*1234*/ 	.word	0x00002e10
        /*1238*/ 	.word	0x000000ff
        /*123c*/ 	.word	0x00006000
        /*1240*/ 	.short	0x010a
        /*1242*/ 	.byte	0x0c
	.zero		1


	//   ....[2]....
        /*1244*/ 	.word	0x000039e0
        /*1248*/ 	.word	0x000000ff
        /*124c*/ 	.word	0x00006000
        /*1250*/ 	.short	0x0108
        /*1252*/ 	.byte	0x0c
	.zero		1


	//   ....[3]....
        /*1254*/ 	.word	0x00004df0
        /*1258*/ 	.word	0x000000ff
        /*125c*/ 	.word	0x00006000
        /*1260*/ 	.short	0x010a
        /*1262*/ 	.byte	0x0c
	.zero		1


	//----- nvinfo : EIATTR_NUM_MBARRIERS
	.align		4
.L_39:
        /*1264*/ 	.byte	0x03, 0x38
        /*1266*/ 	.short	0x0001


	//----- nvinfo : EIATTR_EXIT_INSTR_OFFSETS
	.align		4
        /*1268*/ 	.byte	0x04, 0x1c
        /*126a*/ 	.short	(.L_41 - .L_40)


	//   ....[0]....
.L_40:
        /*126c*/ 	.word	0x00004de0


	//----- nvinfo : EIATTR_REQNTID
	.align		4
.L_41:
        /*1270*/ 	.byte	0x04, 0x10
        /*1272*/ 	.short	(.L_43 - .L_42)
.L_42:
        /*1274*/ 	.word	0x00000080
        /*1278*/ 	.word	0x00000001
        /*127c*/ 	.word	0x00000001


	//----- nvinfo : EIATTR_CRS_STACK_SIZE
	.align		4
.L_43:
        /*1280*/ 	.byte	0x04, 0x1e
        /*1282*/ 	.short	(.L_45 - .L_44)
.L_44:
        /*1284*/ 	.word	0x00000000


	//----- nvinfo : EIATTR_CBANK_PARAM_SIZE
	.align		4
.L_45:
        /*1288*/ 	.byte	0x03, 0x19
        /*128a*/ 	.short	0x0050


	//----- nvinfo : EIATTR_PARAM_CBANK
	.align		4
        /*128c*/ 	.byte	0x04, 0x0a
        /*128e*/ 	.short	(.L_47 - .L_46)
	.align		4
.L_46:
        /*1290*/ 	.word	index@(.nv.constant0.gluon_wgmma)
        /*1294*/ 	.short	0x0210
        /*1296*/ 	.short	0x0050


	//----- nvinfo : EIATTR_SW_WAR
	.align		4
.L_47:
        /*1298*/ 	.byte	0x04, 0x36
        /*129a*/ 	.short	(.L_49 - .L_48)
.L_48:
        /*129c*/ 	.word	0x00000008
.L_49:


//--------------------- .nv.callgraph             --------------------------
	.section	.nv.callgraph,"",@"SHT_CUDA_CALLGRAPH"
	.align	4
	.sectionentsize	8
	.align		4
        /*0000*/ 	.word	0x00000000
	.align		4
        /*0004*/ 	.word	0xffffffff
	.align		4
        /*0008*/ 	.word	0x00000000
	.align		4
        /*000c*/ 	.word	0xfffffffe
	.align		4
        /*0010*/ 	.word	0x00000000
	.align		4
        /*0014*/ 	.word	0xfffffffd
	.align		4
        /*0018*/ 	.word	0x00000000
	.align		4
        /*001c*/ 	.word	0xfffffffc


//--------------------- .text.gluon_wgmma         --------------------------
	.section	.text.gluon_wgmma,"ax",@progbits
	.align	128
        .global         gluon_wgmma
        .type           gluon_wgmma,@function
        .size           gluon_wgmma,(.L_x_52 - gluon_wgmma)
        .other          gluon_wgmma,@"STO_CUDA_ENTRY STV_DEFAULT"
gluon_wgmma:
.text.gluon_wgmma:
[----:B------:R-:W1:Y:S01]  /*0000*/  LDC R1, c[0x0][0x28] ;  /* 0x00000a00ff017b82 */ /* 0x000e620000000800 */
[----:B------:R-:W2:Y:S07]  /*0010*/  S2R R16, SR_TID.X ;  /* 0x0000000000107919 */ /* 0x000eae0000002100 */
[----:B------:R-:W3:Y:S01]  /*0020*/  S2UR UR4, SR_CgaCtaId ;  /* 0x00000000000479c3 */ /* 0x000ee20000008800 */
[----:B------:R-:W-:Y:S01]  /*0030*/  UMOV UR12, 0x400 ;  /* 0x00000400000c7882 */ /* 0x000fe20000000000 */
[----:B------:R-:W-:Y:S01]  /*0040*/  ULDC UR6, c[0x0][0xc] ;  /* 0x0000030000067ab9 */ /* 0x000fe20000000800 */
[----:B------:R-:W-:Y:S01]  /*0050*/  ULDC.64 UR18, c[0x0][0x250] ;  /* 0x0000940000127ab9 */ /* 0x000fe20000000a00 */
[----:B------:R-:W-:Y:S01]  /*0060*/  BSSY B0, `(.L_x_0) ;  /* 0x000001f000007945 */ /* 0x000fe20003800000 */
[----:B-1----:R-:W-:-:S03]  /*0070*/  VIADD R1, R1, 0xfffffd90 ;  /* 0xfffffd9001017836 */ /* 0x002fc60000000000 */
[----:B------:R-:W1:Y:S08]  /*0080*/  LDC R6, c[0x0][0x228] ;  /* 0x00008a00ff067b82 */ /* 0x000e700000000800 */
[----:B------:R-:W4:Y:S08]  /*0090*/  LDC R13, c[0x0][0x230] ;  /* 0x00008c00ff0d7b82 */ /* 0x000f300000000800 */
[----:B------:R-:W-:Y:S01]  /*00a0*/  S2UR UR37, SR_CTAID.Y ;  /* 0x00000000002579c3 */ /* 0x000fe20000002600 */
[----:B---3--:R-:W-:-:S03]  /*00b0*/  ULEA UR12, UR4, UR12, 0x18 ;  /* 0x0000000c040c7291 */ /* 0x008fc6000f8ec03f */
[----:B------:R-:W-:Y:S01]  /*00c0*/  ULDC UR4, c[0x0][0x10] ;  /* 0x0000040000047ab9 */ /* 0x000fe20000000800 */
[----:B--2---:R-:W-:-:S03]  /*00d0*/  LOP3.LUT R3, R16, 0x7f, RZ, 0xc0, !PT ;  /* 0x0000007f10037812 */ /* 0x004fc600078ec0ff */
[----:B------:R-:W2:Y:S01]  /*00e0*/  S2UR UR5, SR_CTAID.Z ;  /* 0x00000000000579c3 */ /* 0x000ea20000002700 */
[----:B-1----:R-:W-:Y:S01]  /*00f0*/  VIADD R6, R6, 0xffffffff ;  /* 0xffffffff06067836 */ /* 0x002fe20000000000 */
[C---:B------:R-:W-:Y:S02]  /*0100*/  ISETP.GE.U32.AND P0, PT, R3.reuse, 0x20, PT ;  /* 0x000000200300780c */ /* 0x040fe40003f06070 */
[C---:B------:R-:W-:Y:S02]  /*0110*/  ISETP.NE.U32.AND P1, PT, R3.reuse, RZ, PT ;  /* 0x000000ff0300720c */ /* 0x040fe40003f25070 */
[----:B------:R-:W-:Y:S02]  /*0120*/  LEA R12, R3, UR12, 0x2 ;  /* 0x0000000c030c7c11 */ /* 0x000fe4000f8e10ff */
[----:B------:R-:W1:Y:S01]  /*0130*/  S2UR UR38, SR_CTAID.X ;  /* 0x00000000002679c3 */ /* 0x000e620000002500 */
[----:B----4-:R-:W-:-:S06]  /*0140*/  VIADD R8, R13, 0xffffffff ;  /* 0xffffffff0d087836 */ /* 0x010fcc0000000000 */
[----:B------:R3:W-:Y:S01]  /*0150*/  @!P0 STS [R12], RZ ;  /* 0x000000ff0c008388 */ /* 0x0007e20000000800 */
[----:B------:R-:W-:-:S03]  /*0160*/  NOP ;  /* 0x0000000000007918 */ /* 0x000fc60000000000 */
[----:B------:R3:W-:Y:S01]  /*0170*/  @!P1 STS [UR12+0x24], R6 ;  /* 0x00002406ff009988 */ /* 0x0007e2000800080c */
[----:B--2---:R-:W-:-:S03]  /*0180*/  UIMAD UR4, UR5, UR4, UR37 ;  /* 0x00000004050472a4 */ /* 0x004fc6000f8e0225 */
[----:B------:R3:W-:Y:S01]  /*0190*/  @!P1 STS [UR12+0x20], R8 ;  /* 0x00002008ff009988 */ /* 0x0007e2000800080c */
[----:B-1----:R-:W-:-:S04]  /*01a0*/  UIMAD UR4, UR4, UR6, UR38 ;  /* 0x00000006040472a4 */ /* 0x002fc8000f8e0226 */
[----:B------:R-:W-:-:S04]  /*01b0*/  UIMAD UR4, UR4, 0x180, URZ ;  /* 0x00000180040478a4 */ /* 0x000fc8000f8e023f */
[----:B------:R-:W-:-:S04]  /*01c0*/  UIADD3 UR14, UP0, UR4, UR18, URZ ;  /* 0x00000012040e7290 */ /* 0x000fc8000ff1e03f */
[----:B------:R-:W-:Y:S01]  /*01d0*/  ULEA.HI.X.SX32 UR15, UR4, UR19, 0x1, UP0 ;  /* 0x00000013040f7291 */ /* 0x000fe200080f0e3f */
[----:B---3--:R-:W-:Y:S11]  /*01e0*/  @P1 BRA `(.L_x_1) ;  /* 0x0000000000181947 */ /* 0x008ff60003800000 */
[----:B------:R-:W1:Y:S01]  /*01f0*/  LDS R0, [UR12+0x8] ;  /* 0x0000080cff007984 */ /* 0x000e620008000800 */
[----:B------:R-:W2:Y:S01]  /*0200*/  LDC.64 R10, c[0x0][0x210] ;  /* 0x00008400ff0a7b82 */ /* 0x000ea20000000a00 */
[----:B------:R-:W-:Y:S02]  /*0210*/  IMAD.MOV.U32 R5, RZ, RZ, 0x70 ;  /* 0x00000070ff057424 */ /* 0x000fe400078e00ff */
[----:B--2---:R2:W-:Y:S03]  /*0220*/  STS.64 [UR12], R10 ;  /* 0x0000000aff007988 */ /* 0x0045e60008000a0c */
[----:B-1----:R-:W-:-:S05]  /*0230*/  LOP3.LUT R0, R0, 0x10, R5, 0xd8, !PT ;  /* 0x0000001000007812 */ /* 0x002fca00078ed805 */
[----:B------:R2:W-:Y:S02]  /*0240*/  STS [UR12+0x8], R0 ;  /* 0x00000800ff007988 */ /* 0x0005e4000800080c */
.L_x_1:
[----:B------:R-:W-:Y:S05]  /*0250*/  BSYNC B0 ;  /* 0x0000000000007941 */ /* 0x000fea0003800000 */
.L_x_0:
[----:B------:R-:W-:Y:S04]  /*0260*/  BSSY B0, `(.L_x_2) ;  /* 0x000000a000007945 */ /* 0x000fe80003800000 */
[----:B------:R-:W-:Y:S05]  /*0270*/  @P1 BRA `(.L_x_3) ;  /* 0x0000000000201947 */ /* 0x000fea0003800000 */
[----:B--2---:R-:W1:Y:S01]  /*0280*/  LDS R0, [UR12+0x34] ;  /* 0x0000340cff007984 */ /* 0x004e620008000800 */
[----:B------:R-:W-:Y:S02]  /*0290*/  IMAD.MOV.U32 R5, RZ, RZ, 0x1f000000 ;  /* 0x1f000000ff057424 */ /* 0x000fe400078e00ff */
[----:B------:R-:W-:Y:S01]  /*02a0*/  @!P1 IMAD.MOV.U32 R2, RZ, RZ, 0x7f ;  /* 0x0000007fff029424 */ /* 0x000fe200078e00ff */
[----:B------:R-:W2:Y:S02]  /*02b0*/  @!P1 LDS R7, [UR12+0x38] ;  /* 0x0000380cff079984 */ /* 0x000ea40008000800 */
[----:B-1----:R-:W-:Y:S02]  /*02c0*/  LOP3.LUT R0, R0, 0xff000000, R5, 0xb8, !PT ;  /* 0xff00000000007812 */ /* 0x002fe400078eb805 */
[----:B--2---:R-:W-:-:S03]  /*02d0*/  @!P1 LOP3.LUT R2, R7, 0xff, R2, 0xb8, !PT ;  /* 0x000000ff07029812 */ /* 0x004fc600078eb802 */
[----:B------:R1:W-:Y:S04]  /*02e0*/  STS [UR12+0x34], R0 ;  /* 0x00003400ff007988 */ /* 0x0003e8000800080c */
[----:B------:R1:W-:Y:S02]  /*02f0*/  @!P1 STS [UR12+0x38], R2 ;  /* 0x00003802ff009988 */ /* 0x0003e4000800080c */
.L_x_3:
[----:B------:R-:W-:Y:S05]  /*0300*/  BSYNC B0 ;  /* 0x0000000000007941 */ /* 0x000fea0003800000 */
.L_x_2:
[----:B------:R-:W-:Y:S04]  /*0310*/  BSSY B0, `(.L_x_4) ;  /* 0x000000e000007945 */ /* 0x000fe80003800000 */
[----:B------:R-:W-:Y:S05]  /*0320*/  @P1 BRA `(.L_x_5) ;  /* 0x0000000000301947 */ /* 0x000fea0003800000 */
[----:B-1----:R-:W1:Y:S01]  /*0330*/  LDS R2, [UR12+0x34] ;  /* 0x0000340cff027984 */ /* 0x002e620008000800 */
[----:B------:R-:W3:Y:S03]  /*0340*/  LDC.64 R4, c[0x0][0x238] ;  /* 0x00008e00ff047b82 */ /* 0x000ee60000000a00 */
[----:B--2---:R-:W2:Y:S01]  /*0350*/  LDS R0, [UR12+0x1c] ;  /* 0x00001c0cff007984 */ /* 0x004ea20008000800 */
[C---:B---3--:R-:W-:Y:S01]  /*0360*/  SHF.L.U64.HI R5, R4.reuse, 0x1, R5 ;  /* 0x0000000104057819 */ /* 0x048fe20000010205 */
[----:B------:R-:W-:-:S03]  /*0370*/  IMAD.SHL.U32 R4, R4, 0x2, RZ ;  /* 0x0000000204047824 */ /* 0x000fc600078e00ff */
[--C-:B------:R-:W-:Y:S02]  /*0380*/  SHF.R.U32.HI R7, RZ, 0x4, R5.reuse ;  /* 0x00000004ff077819 */ /* 0x100fe40000011605 */
[----:B------:R-:W-:-:S05]  /*0390*/  SHF.R.U64 R4, R4, 0x4, R5 ;  /* 0x0000000404047819 */ /* 0x000fca0000001205 */
[----:B------:R3:W-:Y:S01]  /*03a0*/  STS [UR12+0xc], R4 ;  /* 0x00000c04ff007988 */ /* 0x0007e2000800080c */
[----:B-1----:R-:W-:Y:S02]  /*03b0*/  LOP3.LUT R2, R2, 0x7, RZ, 0xb8, !PT ;  /* 0x0000000702027812 */ /* 0x002fe400078eb8ff */
[----:B--2---:R-:W-:-:S03]  /*03c0*/  LOP3.LUT R0, R0, 0xf, R7, 0xb8, !PT ;  /* 0x0000000f00007812 */ /* 0x004fc600078eb807 */
[----:B------:R3:W-:Y:S04]  /*03d0*/  STS [UR12+0x34], R2 ;  /* 0x00003402ff007988 */ /* 0x0007e8000800080c */
[----:B------:R3:W-:Y:S02]  /*03e0*/  STS [UR12+0x1c], R0 ;  /* 0x00001c00ff007988 */ /* 0x0007e4000800080c */
.L_x_5:
[----:B------:R-:W-:Y:S05]  /*03f0*/  BSYNC B0 ;  /* 0x0000000000007941 */ /* 0x000fea0003800000 */
.L_x_4:
[----:B------:R-:W-:Y:S04]  /*0400*/  BSSY B1, `(.L_x_6) ;  /* 0x000001b000017945 */ /* 0x000fe80003800000 */
[----:B------:R-:W-:Y:S01]  /*0410*/  BSSY B0, `(.L_x_7) ;  /* 0x0000016000007945 */ /* 0x000fe20003800000 */
[----:B-123--:R-:W-:-:S03]  /*0420*/  IMAD.MOV.U32 R0, RZ, RZ, RZ ;  /* 0x000000ffff007224 */ /* 0x00efc600078e00ff */
[----:B------:R-:W-:Y:S05]  /*0430*/  @P1 BRA `(.L_x_8) ;  /* 0x0000000000201947 */ /* 0x000fea0003800000 */
[----:B------:R-:W1:Y:S02]  /*0440*/  LDS R2, [UR12+0x34] ;  /* 0x0000340cff027984 */ /* 0x000e640008000800 */
[----:B-1----:R-:W-:-:S05]  /*0450*/  LOP3.LUT R2, R2, 0x38, RZ, 0xb8, !PT ;  /* 0x0000003802027812 */ /* 0x002fca00078eb8ff */
[----:B------:R1:W-:Y:S01]  /*0460*/  STS [UR12+0x34], R2 ;  /* 0x00003402ff007988 */ /* 0x0003e2000800080c */
[----:B------:R-:W-:Y:S05]  /*0470*/  @P1 BRA `(.L_x_9) ;  /* 0x0000000000201947 */ /* 0x000fea0003800000 */
[----:B-1----:R-:W1:Y:S01]  /*0480*/  LDS R2, [UR12+0x8] ;  /* 0x0000080cff027984 */ /* 0x002e620008000800 */
[----:B------:R-:W-:-:S05]  /*0490*/  IMAD.MOV.U32 R5, RZ, RZ, 0x780 ;  /* 0x00000780ff057424 */ /* 0x000fca00078e00ff */
[----:B-1----:R-:W-:-:S05]  /*04a0*/  LOP3.LUT R2, R2, 0x300, R5, 0xd8, !PT ;  /* 0x0000030002027812 */ /* 0x002fca00078ed805 */
[----:B------:R1:W-:Y:S02]  /*04b0*/  STS [UR12+0x8], R2 ;  /* 0x00000802ff007988 */ /* 0x0003e4000800080c */
.L_x_8:
[----:B------:R-:W-:Y:S05]  /*04c0*/  @P1 BRA `(.L_x_10) ;  /* 0x0000000000281947 */ /* 0x000fea0003800000 */
[----:B-1----:R-:W1:Y:S02]  /*04d0*/  LDS R2, [UR12+0x8] ;  /* 0x0000080cff027984 */ /* 0x002e640008000800 */
[----:B-1----:R-:W-:-:S05]  /*04e0*/  LOP3.LUT R2, R2, 0x1800, RZ, 0xb8, !PT ;  /* 0x0000180002027812 */ /* 0x002fca00078eb8ff */
[----:B------:R2:W-:Y:S02]  /*04f0*/  STS [UR12+0x8], R2 ;  /* 0x00000802ff007988 */ /* 0x0005e4000800080c */
.L_x_9:
[----:B------:R-:W-:Y:S05]  /*0500*/  @P1 BREAK B0 ;  /* 0x0000000000001942 */ /* 0x000fea0003800000 */
[----:B------:R-:W-:Y:S05]  /*0510*/  @P1 BRA `(.L_x_11) ;  /* 0x0000000000241947 */ /* 0x000fea0003800000 */
[----:B------:R-:W3:Y:S01]  /*0520*/  LDS R5, [UR12+0x8] ;  /* 0x0000080cff057984 */ /* 0x000ee20008000800 */
[----:B-12---:R-:W-:-:S05]  /*0530*/  IMAD.MOV.U32 R2, RZ, RZ, 0x6000 ;  /* 0x00006000ff027424 */ /* 0x006fca00078e00ff */
[----:B---3--:R-:W-:-:S04]  /*0540*/  LOP3.LUT R2, R5, 0x4000, R2, 0xd8, !PT ;  /* 0x0000400005027812 */ /* 0x008fc800078ed802 */
[----:B------:R-:W-:-:S05]  /*0550*/  LOP3.LUT R2, R2, 0x400000, RZ, 0xb8, !PT ;  /* 0x0040000002027812 */ /* 0x000fca00078eb8ff */
[----:B------:R2:W-:Y:S02]  /*0560*/  STS [UR12+0x8], R2 ;  /* 0x00000802ff007988 */ /* 0x0005e4000800080c */
.L_x_10:
[----:B------:R-:W-:Y:S05]  /*0570*/  BSYNC B0 ;  /* 0x0000000000007941 */ /* 0x000fea0003800000 */
.L_x_7:
[----:B-12---:R-:W1:Y:S02]  /*0580*/  @!P1 LDS R2, [UR12+0x8] ;  /* 0x0000080cff029984 */ /* 0x006e640008000800 */
[----:B-1----:R-:W-:-:S05]  /*0590*/  @!P1 LOP3.LUT R2, R2, 0x8000, RZ, 0xb8, !PT ;  /* 0x0000800002029812 */ /* 0x002fca00078eb8ff */
[----:B------:R3:W-:Y:S02]  /*05a0*/  @!P1 STS [UR12+0x8], R2 ;  /* 0x00000802ff009988 */ /* 0x0007e4000800080c */
.L_x_11:
[----:B------:R-:W-:Y:S05]  /*05b0*/  BSYNC B1 ;  /* 0x0000000000017941 */ /* 0x000fea0003800000 */
.L_x_6:
[----:B------:R-:W-:Y:S05]  /*05c0*/  WARPSYNC.ALL ;  /* 0x0000000000007948 */ /* 0x000fea0003800000 */
[----:B------:R-:W4:Y:S02]  /*05d0*/  LDC R7, c[0x0][0x22c] ;  /* 0x00008b00ff077b82 */ /* 0x000f240000000800 */
[----:B----4-:R-:W-:Y:S01]  /*05e0*/  VIADD R7, R7, 0xffffffff ;  /* 0xffffffff07077836 */ /* 0x010fe20000000000 */
[----:B------:R-:W-:Y:S06]  /*05f0*/  @P0 BRA `(.L_x_12) ;  /* 0x0000000000280947 */ /* 0x000fec0003800000 */
[----:B-123--:R-:W1:Y:S01]  /*0600*/  S2R R2, SR_LANEID ;  /* 0x0000000000027919 */ /* 0x00ee620000000000 */
[----:B------:R-:W-:Y:S05]  /*0610*/  WARPSYNC.ALL ;  /* 0x0000000000007948 */ /* 0x000fea0003800000 */
[----:B-1----:R-:W-:-:S05]  /*0620*/  IMAD.SHL.U32 R2, R2, 0x4, RZ ;  /* 0x0000000402027824 */ /* 0x002fca00078e00ff */
[----:B------:R-:W1:Y:S01]  /*0630*/  LDS R9, [R2+UR12] ;  /* 0x0000000c02097984 */ /* 0x000e620008000800 */
[----:B------:R-:W-:-:S05]  /*0640*/  IADD3 R4, P2, R2, UR14, RZ ;  /* 0x0000000e02047c10 */ /* 0x000fca000ff5e0ff */
[----:B------:R-:W-:-:S05]  /*0650*/  IMAD.X R5, RZ, RZ, UR15, P2 ;  /* 0x0000000fff057e24 */ /* 0x000fca00090e06ff */
[----:B-1----:R4:W5:Y:S01]  /*0660*/  ATOMG.E.EXCH.STRONG.GPU PT, RZ, [R4], R9 ;  /* 0x0000000904ff73a8 */ /* 0x00296200041ee100 */
[----:B------:R-:W-:-:S04]  /*0670*/  DEPBAR {5,4,3,2,1,0} ;  /* 0x0000003f0000791a */ /* 0x000fc80000000000 */
[----:B------:R4:W-:Y:S01]  /*0680*/  UTMACCTL.IV [UR14] ;  /* 0x000000000e0079b9 */ /* 0x0009e20008000000 */
[----:B------:R-:W-:Y:S01]  /*0690*/  NOP ;  /* 0x0000000000007918 */ /* 0x000fe20000000000 */
.L_x_12:
[----:B------:R-:W-:Y:S05]  /*06a0*/  @P0 BRA `(.L_x_13) ;  /* 0x00000000000c0947 */ /* 0x000fea0003800000 */
[----:B------:R0:W-:Y:S01]  /*06b0*/  UTMACMDFLUSH ;  /* 0x00000000000079b7 */ /* 0x0001e20000000000 */
[----:B------:R-:W-:Y:S05]  /*06c0*/  @P0 BRA `(.L_x_13) ;  /* 0x0000000000040947 */ /* 0x000fea0003800000 */
[----:B------:R-:W-:-:S04]  /*06d0*/  DEPBAR.LE SB0, 0x0 ;  /* 0x000080000000791a */ /* 0x000fc80000000000 */
.L_x_13:
[----:B------:R-:W-:Y:S05]  /*06e0*/  WARPSYNC.ALL ;  /* 0x0000000000007948 */ /* 0x000fea0003800000 */
[----:B-----5:R-:W-:Y:S06]  /*06f0*/  BAR.SYNC.DEFER_BLOCKING 0x0 ;  /* 0x0000000000007b1d */ /* 0x020fec0000010000 */
[----:B------:R-:W-:Y:S02]  /*0700*/  BSSY B1, `(.L_x_14) ;  /* 0x000000b000017945 */ /* 0x000fe40003800000 */
[----:B------:R-:W-:Y:S06]  /*0710*/  BAR.SYNC.DEFER_BLOCKING 0x0 ;  /* 0x0000000000007b1d */ /* 0x000fec0000010000 */
[----:B------:R1:W-:Y:S01]  /*0720*/  @!P0 STS [R12], RZ ;  /* 0x000000ff0c008388 */ /* 0x0003e20000000800 */
[----:B------:R-:W-:Y:S01]  /*0730*/  NOP ;  /* 0x0000000000007918 */ /* 0x000fe20000000000 */
[----:B------:R-:W-:Y:S05]  /*0740*/  @P1 BRA `(.L_x_15) ;  /* 0x0000000000181947 */ /* 0x000fea0003800000 */
[----:B-123--:R-:W1:Y:S01]  /*0750*/  LDS R2, [UR12+0x8] ;  /* 0x0000080cff027984 */ /* 0x00ee620008000800 */
[----:B------:R-:W2:Y:S01]  /*0760*/  LDC.64 R10, c[0x0][0x218] ;  /* 0x00008600ff0a7b82 */ /* 0x000ea20000000a00 */
[----:B----4-:R-:W-:Y:S02]  /*0770*/  IMAD.MOV.U32 R5, RZ, RZ, 0x70 ;  /* 0x00000070ff057424 */ /* 0x010fe400078e00ff */
[----:B--2---:R2:W-:Y:S03]  /*0780*/  STS.64 [UR12], R10 ;  /* 0x0000000aff007988 */ /* 0x0045e60008000a0c */
[----:B-1----:R-:W-:-:S05]  /*0790*/  LOP3.LUT R2, R2, 0x10, R5, 0xd8, !PT ;  /* 0x0000001002027812 */ /* 0x002fca00078ed805 */
[----:B------:R2:W-:Y:S02]  /*07a0*/  STS [UR12+0x8], R2 ;  /* 0x00000802ff007988 */ /* 0x0005e4000800080c */
.L_x_15:
[----:B----4-:R-:W-:Y:S05]  /*07b0*/  BSYNC B1 ;  /* 0x0000000000017941 */ /* 0x010fea0003800000 */
.L_x_14:
[----:B------:R-:W-:Y:S04]  /*07c0*/  BSSY B1, `(.L_x_16) ;  /* 0x000000a000017945 */ /* 0x000fe80003800000 */
[----:B------:R-:W-:Y:S05]  /*07d0*/  @P1 BRA `(.L_x_17) ;  /* 0x0000000000201947 */ /* 0x000fea0003800000 */
[----:B-123--:R-:W1:Y:S01]  /*07e0*/  LDS R2, [UR12+0x34] ;  /* 0x0000340cff027984 */ /* 0x00ee620008000800 */
[----:B------:R-:W-:Y:S02]  /*07f0*/  IMAD.MOV.U32 R5, RZ, RZ, 0x3f000000 ;  /* 0x3f000000ff057424 */ /* 0x000fe400078e00ff */
[----:B------:R-:W-:Y:S01]  /*0800*/  @!P1 IMAD.MOV.U32 R4, RZ, RZ, 0x1f ;  /* 0x0000001fff049424 */ /* 0x000fe200078e00ff */
[----:B------:R-:W2:Y:S02]  /*0810*/  @!P1 LDS R9, [UR12+0x38] ;  /* 0x0000380cff099984 */ /* 0x000ea40008000800 */
[----:B-1----:R-:W-:Y:S02]  /*0820*/  LOP3.LUT R2, R2, 0xff000000, R5, 0xb8, !PT ;  /* 0xff00000002027812 */ /* 0x002fe400078eb805 */
[----:B--2---:R-:W-:-:S03]  /*0830*/  @!P1 LOP3.LUT R4, R9, 0xff, R4, 0xb8, !PT ;  /* 0x000000ff09049812 */ /* 0x004fc600078eb804 */
[----:B------:R4:W-:Y:S04]  /*0840*/  STS [UR12+0x34], R2 ;  /* 0x00003402ff007988 */ /* 0x0009e8000800080c */
[----:B------:R4:W-:Y:S02]  /*0850*/  @!P1 STS [UR12+0x38], R4 ;  /* 0x00003804ff009988 */ /* 0x0009e4000800080c */
.L_x_17:
[----:B------:R-:W-:Y:S05]  /*0860*/  BSYNC B1 ;  /* 0x0000000000017941 */ /* 0x000fea0003800000 */
.L_x_16:
[----:B------:R-:W-:Y:S04]  /*0870*/  BSSY B1, `(.L_x_18) ;  /* 0x0000004000017945 */ /* 0x000fe80003800000 */
[----:B------:R-:W-:Y:S05]  /*0880*/  @P1 BRA `(.L_x_19) ;  /* 0x0000000000081947 */ /* 0x000fea0003800000 */
[----:B------:R1:W-:Y:S04]  /*0890*/  STS [UR12+0x24], R8 ;  /* 0x00002408ff007988 */ /* 0x0003e8000800080c */
[----:B------:R1:W-:Y:S02]  /*08a0*/  STS [UR12+0x20], R7 ;  /* 0x00002007ff007988 */ /* 0x0003e4000800080c */
.L_x_19:
[----:B------:R-:W-:Y:S05]  /*08b0*/  BSYNC B1 ;  /* 0x0000000000017941 */ /* 0x000fea0003800000 */
.L_x_18:
[----:B------:R-:W-:Y:S04]  /*08c0*/  BSSY B1, `(.L_x_20) ;  /* 0x000000e000017945 */ /* 0x000fe80003800000 */
[----:B------:R-:W-:Y:S05]  /*08d0*/  @P1 BRA `(.L_x_21) ;  /* 0x0000000000301947 */ /* 0x000fea0003800000 */
[----:B----4-:R-:W4:Y:S01]  /*08e0*/  LDS R4, [UR12+0x34] ;  /* 0x0000340cff047984 */ /* 0x010f220008000800 */
[----:B--2---:R-:W2:Y:S03]  /*08f0*/  LDC.64 R10, c[0x0][0x240] ;  /* 0x00009000ff0a7b82 */ /* 0x004ea60000000a00 */
[----:B-1-3--:R-:W1:Y:S01]  /*0900*/  LDS R2, [UR12+0x1c] ;  /* 0x00001c0cff027984 */ /* 0x00ae620008000800 */
[C---:B--2---:R-:W-:Y:S01]  /*0910*/  SHF.L.U64.HI R8, R10.reuse, 0x1, R11 ;  /* 0x000000010a087819 */ /* 0x044fe2000001020b */
[----:B------:R-:W-:-:S03]  /*0920*/  IMAD.SHL.U32 R5, R10, 0x2, RZ ;  /* 0x000000020a057824 */ /* 0x000fc600078e00ff */
[--C-:B------:R-:W-:Y:S02]  /*0930*/  SHF.R.U32.HI R9, RZ, 0x4, R8.reuse ;  /* 0x00000004ff097819 */ /* 0x100fe40000011608 */
[----:B------:R-:W-:-:S05]  /*0940*/  SHF.R.U64 R5, R5, 0x4, R8 ;  /* 0x0000000405057819 */ /* 0x000fca0000001208 */
[----:B------:R2:W-:Y:S01]  /*0950*/  STS [UR12+0xc], R5 ;  /* 0x00000c05ff007988 */ /* 0x0005e2000800080c */
[----:B----4-:R-:W-:Y:S02]  /*0960*/  LOP3.LUT R4, R4, 0x7, RZ, 0xb8, !PT ;  /* 0x0000000704047812 */ /* 0x010fe400078eb8ff */
[----:B-1----:R-:W-:-:S03]  /*0970*/  LOP3.LUT R2, R2, 0xf, R9, 0xb8, !PT ;  /* 0x0000000f02027812 */ /* 0x002fc600078eb809 */
[----:B------:R2:W-:Y:S04]  /*0980*/  STS [UR12+0x34], R4 ;  /* 0x00003404ff007988 */ /* 0x0005e8000800080c */
[----:B------:R2:W-:Y:S02]  /*0990*/  STS [UR12+0x1c], R2 ;  /* 0x00001c02ff007988 */ /* 0x0005e4000800080c */
.L_x_21:
[----:B------:R-:W-:Y:S05]  /*09a0*/  BSYNC B1 ;  /* 0x0000000000017941 */ /* 0x000fea0003800000 */
.L_x_20:
[----:B------:R-:W-:Y:S04]  /*09b0*/  BSSY B2, `(.L_x_22) ;  /* 0x000001a000027945 */ /* 0x000fe80003800000 */
[----:B------:R-:W-:Y:S04]  /*09c0*/  BSSY B1, `(.L_x_23) ;  /* 0x0000015000017945 */ /* 0x000fe80003800000 */
[----:B------:R-:W-:Y:S05]  /*09d0*/  @P1 BRA `(.L_x_24) ;  /* 0x0000000000201947 */ /* 0x000fea0003800000 */
[----:B-1234-:R-:W1:Y:S02]  /*09e0*/  LDS R2, [UR12+0x34] ;  /* 0x0000340cff027984 */ /* 0x01ee640008000800 */
[----:B-1----:R-:W-:-:S05]  /*09f0*/  LOP3.LUT R2, R2, 0x38, RZ, 0xb8, !PT ;  /* 0x0000003802027812 */ /* 0x002fca00078eb8ff */
[----:B------:R1:W-:Y:S01]  /*0a00*/  STS [UR12+0x34], R2 ;  /* 0x00003402ff007988 */ /* 0x0003e2000800080c */
[----:B------:R-:W-:Y:S05]  /*0a10*/  @P1 BRA `(.L_x_25) ;  /* 0x0000000000201947 */ /* 0x000fea0003800000 */
[----:B-1----:R-:W1:Y:S01]  /*0a20*/  LDS R2, [UR12+0x8] ;  /* 0x0000080cff027984 */ /* 0x002e620008000800 */
[----:B------:R-:W-:-:S05]  /*0a30*/  IMAD.MOV.U32 R5, RZ, RZ, 0x780 ;  /* 0x00000780ff057424 */ /* 0x000fca00078e00ff */
[----:B-1----:R-:W-:-:S05]  /*0a40*/  LOP3.LUT R2, R2, 0x300, R5, 0xd8, !PT ;  /* 0x0000030002027812 */ /* 0x002fca00078ed805 */
[----:B------:R1:W-:Y:S02]  /*0a50*/  STS [UR12+0x8], R2 ;  /* 0x00000802ff007988 */ /* 0x0003e4000800080c */
.L_x_24:
[----:B------:R-:W-:Y:S05]  /*0a60*/  @P1 BRA `(.L_x_26) ;  /* 0x0000000000281947 */ /* 0x000fea0003800000 */
[----:B-1234-:R-:W1:Y:S02]  /*0a70*/  LDS R2, [UR12+0x8] ;  /* 0x0000080cff027984 */ /* 0x01ee640008000800 */
[----:B-1----:R-:W-:-:S05]  /*0a80*/  LOP3.LUT R2, R2, 0x1800, RZ, 0xb8, !PT ;  /* 0x0000180002027812 */ /* 0x002fca00078eb8ff */
[----:B------:R2:W-:Y:S02]  /*0a90*/  STS [UR12+0x8], R2 ;  /* 0x00000802ff007988 */ /* 0x0005e4000800080c */
.L_x_25:
[----:B------:R-:W-:Y:S05]  /*0aa0*/  @P1 BREAK B1 ;  /* 0x0000000000011942 */ /* 0x000fea0003800000 */
[----:B------:R-:W-:Y:S05]  /*0ab0*/  @P1 BRA `(.L_x_27) ;  /* 0x0000000000241947 */ /* 0x000fea0003800000 */
[----:B-12---:R-:W1:Y:S01]  /*0ac0*/  LDS R2, [UR12+0x8] ;  /* 0x0000080cff027984 */ /* 0x006e620008000800 */
[----:B------:R-:W-:-:S05]  /*0ad0*/  IMAD.MOV.U32 R5, RZ, RZ, 0x6000 ;  /* 0x00006000ff057424 */ /* 0x000fca00078e00ff */
[----:B-1----:R-:W-:-:S04]  /*0ae0*/  LOP3.LUT R2, R2, 0x6000, R5, 0xd8, !PT ;  /* 0x0000600002027812 */ /* 0x002fc800078ed805 */
[----:B------:R-:W-:-:S05]  /*0af0*/  LOP3.LUT R2, R2, 0x400000, RZ, 0xb8, !PT ;  /* 0x0040000002027812 */ /* 0x000fca00078eb8ff */
[----:B------:R1:W-:Y:S02]  /*0b00*/  STS [UR12+0x8], R2 ;  /* 0x00000802ff007988 */ /* 0x0003e4000800080c */
.L_x_26:
[----:B------:R-:W-:Y:S05]  /*0b10*/  BSYNC B1 ;  /* 0x0000000000017941 */ /* 0x000fea0003800000 */
.L_x_23:
[----:B-1234-:R-:W1:Y:S02]  /*0b20*/  @!P1 LDS R2, [UR12+0x8] ;  /* 0x0000080cff029984 */ /* 0x01ee640008000800 */
[----:B-1----:R-:W-:-:S05]  /*0b30*/  @!P1 LOP3.LUT R2, R2, 0x8000, RZ, 0xb8, !PT ;  /* 0x0000800002029812 */ /* 0x002fca00078eb8ff */
[----:B------:R3:W-:Y:S02]  /*0b40*/  @!P1 STS [UR12+0x8], R2 ;  /* 0x00000802ff009988 */ /* 0x0007e4000800080c */
.L_x_27:
[----:B------:R-:W-:Y:S05]  /*0b50*/  BSYNC B2 ;  /* 0x0000000000027941 */ /* 0x000fea0003800000 */
.L_x_22:
[----:B------:R-:W-:Y:S05]  /*0b60*/  WARPSYNC.ALL ;  /* 0x0000000000007948 */ /* 0x000fea0003800000 */
[----:B------:R-:W-:-:S04]  /*0b70*/  UIADD3 UR17, UR4, 0x80, URZ ;  /* 0x0000008004117890 */ /* 0x000fc8000fffe03f */
[----:B------:R-:W-:-:S04]  /*0b80*/  UIADD3 UR16, UP0, UR17, UR18, URZ ;  /* 0x0000001211107290 */ /* 0x000fc8000ff1e03f */
[----:B------:R-:W-:Y:S01]  /*0b90*/  ULEA.HI.X.SX32 UR17, UR17, UR19, 0x1, UP0 ;  /* 0x0000001311117291 */ /* 0x000fe200080f0e3f */
[----:B------:R-:W-:Y:S11]  /*0ba0*/  @P0 BRA `(.L_x_28) ;  /* 0x0000000000280947 */ /* 0x000ff60003800000 */
        /* <DEDUP_REMOVED lines=10> */
.L_x_28:
[----:B------:R-:W-:Y:S05]  /*0c50*/  @P0 BRA `(.L_x_29) ;  /* 0x00000000000c0947 */ /* 0x000fea0003800000 */
[----:B------:R0:W-:Y:S01]  /*0c60*/  UTMACMDFLUSH ;  /* 0x00000000000079b7 */ /* 0x0001e20000000000 */
[----:B------:R-:W-:Y:S05]  /*0c70*/  @P0 BRA `(.L_x_29) ;  /* 0x0000000000040947 */ /* 0x000fea0003800000 */
[----:B------:R-:W-:-:S04]  /*0c80*/  DEPBAR.LE SB0, 0x0 ;  /* 0x000080000000791a */ /* 0x000fc80000000000 */
.L_x_29:
        /* <DEDUP_REMOVED lines=8> */
[----:B----4-:R-:W2:Y:S01]  /*0d10*/  LDC.64 R8, c[0x0][0x220] ;  /* 0x00008800ff087b82 */ /* 0x010ea20000000a00 */
[----:B------:R-:W-:Y:S02]  /*0d20*/  IMAD.MOV.U32 R5, RZ, RZ, 0x70 ;  /* 0x00000070ff057424 */ /* 0x000fe400078e00ff */
[----:B--2---:R2:W-:Y:S03]  /*0d30*/  STS.64 [UR12], R8 ;  /* 0x00000008ff007988 */ /* 0x0045e60008000a0c */
[----:B-1----:R-:W-:-:S05]  /*0d40*/  LOP3.LUT R2, R2, 0x10, R5, 0xd8, !PT ;  /* 0x0000001002027812 */ /* 0x002fca00078ed805 */
[----:B------:R2:W-:Y:S02]  /*0d50*/  STS [UR12+0x8], R2 ;  /* 0x00000802ff007988 */ /* 0x0005e4000800080c */
.L_x_31:
[----:B----4-:R-:W-:Y:S05]  /*0d60*/  BSYNC B2 ;  /* 0x0000000000027941 */ /* 0x010fea0003800000 */
.L_x_30:
[----:B------:R-:W-:Y:S04]  /*0d70*/  BSSY B3, `(.L_x_32) ;  /* 0x0000011000037945 */ /* 0x000fe80003800000 */
[----:B------:R-:W-:Y:S04]  /*0d80*/  BSSY B2, `(.L_x_33) ;  /* 0x000000e000027945 */ /* 0x000fe80003800000 */
[----:B------:R-:W-:Y:S05]  /*0d90*/  @P1 BRA `(.L_x_34) ;  /* 0x0000000000241947 */ /* 0x000fea0003800000 */
[----:B-123--:R-:W1:Y:S01]  /*0da0*/  LDS R2, [UR12+0x34] ;  /* 0x0000340cff027984 */ /* 0x00ee620008000800 */
[----:B------:R-:W-:-:S05]  /*0db0*/  IMAD.MOV.U32 R5, RZ, RZ, 0x3f000000 ;  /* 0x3f000000ff057424 */ /* 0x000fca00078e00ff */
[----:B-1----:R-:W-:-:S05]  /*0dc0*/  LOP3.LUT R2, R2, 0xff000000, R5, 0xb8, !PT ;  /* 0xff00000002027812 */ /* 0x002fca00078eb805 */
[----:B------:R1:W-:Y:S01]  /*0dd0*/  STS [UR12+0x34], R2 ;  /* 0x00003402ff007988 */ /* 0x0003e2000800080c */
[----:B------:R-:W-:Y:S05]  /*0de0*/  @P1 BRA `(.L_x_35) ;  /* 0x00000000001c1947 */ /* 0x000fea0003800000 */
[----:B-1----:R-:W1:Y:S01]  /*0df0*/  LDS R2, [UR12+0x38] ;  /* 0x0000380cff027984 */ /* 0x002e620008000800 */
[----:B------:R-:W-:-:S05]  /*0e00*/  IMAD.MOV.U32 R5, RZ, RZ, 0x7f ;  /* 0x0000007fff057424 */ /* 0x000fca00078e00ff */
[----:B-1----:R-:W-:-:S05]  /*0e10*/  LOP3.LUT R2, R2, 0xff, R5, 0xb8, !PT ;  /* 0x000000ff02027812 */ /* 0x002fca00078eb805 */
[----:B------:R4:W-:Y:S02]  /*0e20*/  STS [UR12+0x38], R2 ;  /* 0x00003802ff007988 */ /* 0x0009e4000800080c */
.L_x_34:
[----:B------:R-:W-:Y:S05]  /*0e30*/  @P1 BREAK B2 ;  /* 0x0000000000021942 */ /* 0x000fea0003800000 */
[----:B------:R-:W-:Y:S05]  /*0e40*/  @P1 BRA `(.L_x_36) ;  /* 0x00000000000c1947 */ /* 0x000fea0003800000 */
[----:B------:R1:W-:Y:S02]  /*0e50*/  STS [UR12+0x20], R7 ;  /* 0x00002007ff007988 */ /* 0x0003e4000800080c */
.L_x_35:
[----:B------:R-:W-:Y:S05]  /*0e60*/  BSYNC B2 ;  /* 0x0000000000027941 */ /* 0x000fea0003800000 */
.L_x_33:
[----:B------:R1:W-:Y:S02]  /*0e70*/  @!P1 STS [UR12+0x24], R6 ;  /* 0x00002406ff009988 */ /* 0x0003e4000800080c */
.L_x_36:
[----:B------:R-:W-:Y:S05]  /*0e80*/  BSYNC B3 ;  /* 0x0000000000037941 */ /* 0x000fea0003800000 */
.L_x_32:
[----:B------:R-:W-:Y:S05]  /*0e90*/  WARPSYNC.ALL ;  /* 0x0000000000007948 */ /* 0x000fea0003800000 */
[----:B------:R-:W-:Y:S04]  /*0ea0*/  BSSY B3, `(.L_x_37) ;  /* 0x000000e000037945 */ /* 0x000fe80003800000 */
[----:B------:R-:W-:Y:S05]  /*0eb0*/  @P1 BRA `(.L_x_38) ;  /* 0x0000000000301947 */ /* 0x000fea0003800000 */
[----:B------:R-:W5:Y:S01]  /*0ec0*/  LDS R4, [UR12+0x34] ;  /* 0x0000340cff047984 */ /* 0x000f620008000800 */
[----:B--2---:R-:W2:Y:S03]  /*0ed0*/  LDC.64 R8, c[0x0][0x248] ;  /* 0x00009200ff087b82 */ /* 0x004ea60000000a00 */
[----:B-1-34-:R-:W1:Y:S01]  /*0ee0*/  LDS R2, [UR12+0x1c] ;  /* 0x00001c0cff027984 */ /* 0x01ae620008000800 */
[C---:B--2---:R-:W-:Y:S01]  /*0ef0*/  SHF.L.U64.HI R6, R8.reuse, 0x1, R9 ;  /* 0x0000000108067819 */ /* 0x044fe20000010209 */
[----:B------:R-:W-:-:S03]  /*0f00*/  IMAD.SHL.U32 R5, R8, 0x2, RZ ;  /* 0x0000000208057824 */ /* 0x000fc600078e00ff */
[--C-:B------:R-:W-:Y:S02]  /*0f10*/  SHF.R.U32.HI R7, RZ, 0x4, R6.reuse ;  /* 0x00000004ff077819 */ /* 0x100fe40000011606 */
[----:B------:R-:W-:-:S05]  /*0f20*/  SHF.R.U64 R5, R5, 0x4, R6 ;  /* 0x0000000405057819 */ /* 0x000fca0000001206 */
[----:B------:R2:W-:Y:S01]  /*0f30*/  STS [UR12+0xc], R5 ;  /* 0x00000c05ff007988 */ /* 0x0005e2000800080c */
[----:B-----5:R-:W-:Y:S02]  /*0f40*/  LOP3.LUT R4, R4, 0x7, RZ, 0xb8, !PT ;  /* 0x0000000704047812 */ /* 0x020fe400078eb8ff */
[----:B-1----:R-:W-:-:S03]  /*0f50*/  LOP3.LUT R2, R2, 0xf, R7, 0xb8, !PT ;  /* 0x0000000f02027812 */ /* 0x002fc600078eb807 */
[----:B------:R2:W-:Y:S04]  /*0f60*/  STS [UR12+0x34], R4 ;  /* 0x00003404ff007988 */ /* 0x0005e8000800080c */
[----:B------:R2:W-:Y:S02]  /*0f70*/  STS [UR12+0x1c], R2 ;  /* 0x00001c02ff007988 */ /* 0x0005e4000800080c */
.L_x_38:
[----:B------:R-:W-:Y:S05]  /*0f80*/  BSYNC B3 ;  /* 0x0000000000037941 */ /* 0x000fea0003800000 */
.L_x_37:
        /* <DEDUP_REMOVED lines=11> */
.L_x_41:
[----:B------:R-:W-:Y:S05]  /*1040*/  @P1 BRA `(.L_x_43) ;  /* 0x0000000000281947 */ /* 0x000fea0003800000 */
[----:B-1234-:R-:W1:Y:S02]  /*1050*/  LDS R2, [UR12+0x8] ;  /* 0x0000080cff027984 */ /* 0x01ee640008000800 */
[----:B-1----:R-:W-:-:S05]  /*1060*/  LOP3.LUT R2, R2, 0x1800, RZ, 0xb8, !PT ;  /* 0x0000180002027812 */ /* 0x002fca00078eb8ff */
[----:B------:R2:W-:Y:S02]  /*1070*/  STS [UR12+0x8], R2 ;  /* 0x00000802ff007988 */ /* 0x0005e4000800080c */
.L_x_42:
[----:B------:R-:W-:Y:S05]  /*1080*/  @P1 BREAK B4 ;  /* 0x0000000000041942 */ /* 0x000fea0003800000 */
[----:B------:R-:W-:Y:S05]  /*1090*/  @P1 BRA `(.L_x_44) ;  /* 0x0000000000241947 */ /* 0x000fea0003800000 */
[----:B-12---:R-:W1:Y:S01]  /*10a0*/  LDS R2, [UR12+0x8] ;  /* 0x0000080cff027984 */ /* 0x006e620008000800 */
[----:B------:R-:W-:-:S05]  /*10b0*/  IMAD.MOV.U32 R5, RZ, RZ, 0x6000 ;  /* 0x00006000ff057424 */ /* 0x000fca00078e00ff */
[----:B-1----:R-:W-:-:S04]  /*10c0*/  LOP3.LUT R2, R2, 0x6000, R5, 0xd8, !PT ;  /* 0x0000600002027812 */ /* 0x002fc800078ed805 */
[----:B------:R-:W-:-:S05]  /*10d0*/  LOP3.LUT R2, R2, 0x400000, RZ, 0xb8, !PT ;  /* 0x0040000002027812 */ /* 0x000fca00078eb8ff */
[----:B------:R1:W-:Y:S02]  /*10e0*/  STS [UR12+0x8], R2 ;  /* 0x00000802ff007988 */ /* 0x0003e4000800080c */
.L_x_43:
[----:B------:R-:W-:Y:S05]  /*10f0*/  BSYNC B4 ;  /* 0x0000000000047941 */ /* 0x000fea0003800000 */
.L_x_40:
[----:B-1234-:R-:W1:Y:S02]  /*1100*/  @!P1 LDS R2, [UR12+0x8] ;  /* 0x0000080cff029984 */ /* 0x01ee640008000800 */
[----:B-1----:R-:W-:-:S05]  /*1110*/  @!P1 LOP3.LUT R2, R2, 0x8000, RZ, 0xb8, !PT ;  /* 0x0000800002029812 */ /* 0x002fca00078eb8ff */
[----:B------:R3:W-:Y:S02]  /*1120*/  @!P1 STS [UR12+0x8], R2 ;  /* 0x00000802ff009988 */ /* 0x0007e4000800080c */
.L_x_44:
[----:B------:R-:W-:Y:S05]  /*1130*/  BSYNC B3 ;  /* 0x0000000000037941 */ /* 0x000fea0003800000 */
.L_x_39:
[----:B------:R-:W-:Y:S05]  /*1140*/  WARPSYNC.ALL ;  /* 0x0000000000007948 */ /* 0x000fea0003800000 */
[----:B------:R4:W-:Y:S01]  /*1150*/  STL [R1], RZ ;  /* 0x000000ff01007387 */ /* 0x0009e20000100800 */
[----:B------:R-:W-:Y:S01]  /*1160*/  UIADD3 UR4, UR4, 0x100, URZ ;  /* 0x0000010004047890 */ /* 0x000fe2000fffe03f */
[----:B------:R-:W-:Y:S02]  /*1170*/  ISETP.GE.AND P2, PT, R13, 0x1, PT ;  /* 0x000000010d00780c */ /* 0x000fe40003f46270 */
[----:B------:R-:W-:Y:S01]  /*1180*/  SHF.R.U32.HI R6, RZ, 0x5, R16 ;  /* 0x00000005ff067819 */ /* 0x000fe20000011610 */
[----:B------:R-:W-:-:S04]  /*1190*/  UIADD3 UR18, UP0, UR4, UR18, URZ ;  /* 0x0000001204127290 */ /* 0x000fc8000ff1e03f */
[----:B------:R-:W-:Y:S01]  /*11a0*/  ULEA.HI.X.SX32 UR19, UR4, UR19, 0x1, UP0 ;  /* 0x0000001304137291 */ /* 0x000fe200080f0e3f */
[----:B----4-:R-:W-:Y:S11]  /*11b0*/  @P0 BRA `(.L_x_45) ;  /* 0x0000000000280947 */ /* 0x010ff60003800000 */
        /* <DEDUP_REMOVED lines=10> */
.L_x_45:
[----:B------:R-:W-:Y:S05]  /*1260*/  @P0 BRA `(.L_x_46) ;  /* 0x00000000000c0947 */ /* 0x000fea0003800000 */
[----:B------:R0:W-:Y:S01]  /*1270*/  UTMACMDFLUSH ;  /* 0x00000000000079b7 */ /* 0x0001e20000000000 */
[----:B------:R-:W-:Y:S05]  /*1280*/  @P0 BRA `(.L_x_46) ;  /* 0x0000000000040947 */ /* 0x000fea0003800000 */
[----:B------:R-:W-:-:S04]  /*1290*/  DEPBAR.LE SB0, 0x0 ;  /* 0x000080000000791a */ /* 0x000fc80000000000 */
.L_x_46:
[----:B------:R1:W-:Y:S01]  /*12a0*/  STL [R1+0x4], RZ ;  /* 0x000004ff01007387 */ /* 0x0003e20000100800 */
[----:B------:R-:W-:Y:S05]  /*12b0*/  WARPSYNC.ALL ;  /* 0x0000000000007948 */ /* 0x000fea0003800000 */
[----:B------:R1:W-:Y:S01]  /*12c0*/  STL [R1+0x8], RZ ;  /* 0x000008ff01007387 */ /* 0x0003e20000100800 */
[----:B-----5:R-:W-:Y:S01]  /*12d0*/  VOTEU.ALL UP0, P1 ;  /* 0x00000000003f7886 */ /* 0x020fe20000800000 */
[----:B------:R-:W-:Y:S01]  /*12e0*/  UMOV UR4, 0x1 ;  /* 0x0000000100047882 */ /* 0x000fe20000000000 */
[----:B------:R-:W-:Y:S01]  /*12f0*/  R2UR UR36, R6 ;  /* 0x00000000062472ca */ /* 0x000fe200000e0000 */
[----:B------:R1:W-:Y:S01]  /*1300*/  STL [R1+0xc], RZ ;  /* 0x00000cff01007387 */ /* 0x0003e20000100800 */
[----:B------:R-:W-:Y:S01]  /*1310*/  USHF.L.U32 UR13, UR37, 0x8, URZ ;  /* 0x00000008250d7899 */ /* 0x000fe2000800063f */
[----:B------:R-:W-:Y:S01]  /*1320*/  CS2R R24, SRZ ;  /* 0x0000000000187805 */ /* 0x000fe2000001ff00 */
[----:B------:R-:W-:-:S04]  /*1330*/  @!UP0 UIADD3 UR4, -UR4, 0x100000, URZ ;  /* 0x0010000004048890 */ /* 0x000fc8000fffe13f */
[----:B------:R-:W-:Y:S02]  /*1340*/  @!UP0 USHF.L.U32 UR5, UR4, 0xb, URZ ;  /* 0x0000000b04058899 */ /* 0x000fe4000800063f */
[----:B------:R-:W-:Y:S01]  /*1350*/  @!UP0 USHF.L.U32 UR4, UR4, 0x1, URZ ;  /* 0x0000000104048899 */ /* 0x000fe2000800063f */
[----:B------:R1:W-:Y:S01]  /*1360*/  STL [R1+0x10], RZ ;  /* 0x000010ff01007387 */ /* 0x0003e20000100800 */
[----:B------:R-:W-:Y:S01]  /*1370*/  VOTEU.ALL UP0, P1 ;  /* 0x00000000003f7886 */ /* 0x000fe20000800000 */
[----:B------:R-:W-:Y:S01]  /*1380*/  USHF.L.U32 UR23, UR38, 0x7, URZ ;  /* 0x0000000726177899 */ /* 0x000fe2000800063f */
[----:B------:R-:W-:Y:S01]  /*1390*/  CS2R R26, SRZ ;  /* 0x00000000001a7805 */ /* 0x000fe2000001ff00 */
[----:B------:R1:W-:Y:S01]  /*13a0*/  STL [R1+0x14], RZ ;  /* 0x000014ff01007387 */ /* 0x0003e20000100800 */
[----:B------:R-:W-:Y:S02]  /*13b0*/  CS2R R28, SRZ ;  /* 0x00000000001c7805 */ /* 0x000fe4000001ff00 */
[----:B------:R-:W-:-:S02]  /*13c0*/  CS2R R30, SRZ ;  /* 0x00000000001e7805 */ /* 0x000fc4000001ff00 */
[----:B------:R-:W-:Y:S01]  /*13d0*/  CS2R R32, SRZ ;  /* 0x0000000000207805 */ /* 0x000fe2000001ff00 */
[----:B------:R1:W-:Y:S01]  /*13e0*/  STL [R1+0x18], RZ ;  /* 0x000018ff01007387 */ /* 0x0003e20000100800 */
[----:B------:R-:W-:Y:S02]  /*13f0*/  CS2R R34, SRZ ;  /* 0x0000000000227805 */ /* 0x000fe4000001ff00 */
[----:B------:R-:W-:Y:S02]  /*1400*/  CS2R R36, SRZ ;  /* 0x0000000000247805 */ /* 0x000fe4000001ff00 */
        /* <DEDUP_REMOVED lines=75> */
[----:B------:R-:W-:Y:S01]  /*18c0*/  CS2R R150, SRZ ;  /* 0x0000000000967805 */ /* 0x000fe2000001ff00 */
[----:B------:R1:W-:Y:S04]  /*18d0*/  STL [R1+0x68], RZ ;  /* 0x000068ff01007387 */ /* 0x0003e80000100800 */
        /* <DEDUP_REMOVED lines=93> */
[----:B------:R1:W-:Y:S01]  /*1eb0*/  STL [R1+0x1e0], RZ ;  /* 0x0001e0ff01007387 */ /* 0x0003e20000100800 */
[----:B------:R-:W-:Y:S06]  /*1ec0*/  BAR.SYNC.DEFER_BLOCKING 0x0 ;  /* 0x0000000000007b1d */ /* 0x000fec0000010000 */
[----:B------:R1:W-:Y:S04]  /*1ed0*/  STL [R1+0x1e4], RZ ;  /* 0x0001e4ff01007387 */ /* 0x0003e80000100800 */
[----:B------:R1:W-:Y:S04]  /*1ee0*/  STL [R1+0x1e8], RZ ;  /* 0x0001e8ff01007387 */ /* 0x0003e80000100800 */
[----:B------:R1:W-:Y:S04]  /*1ef0*/  STL [R1+0x1ec], RZ ;  /* 0x0001ecff01007387 */ /* 0x0003e80000100800 */
[----:B------:R1:W-:Y:S04]  /*1f00*/  STL [R1+0x1f0], RZ ;  /* 0x0001f0ff01007387 */ /* 0x0003e80000100800 */
[----:B------:R1:W-:Y:S04]  /*1f10*/  STL [R1+0x1f4], RZ ;  /* 0x0001f4ff01007387 */ /* 0x0003e80000100800 */
[----:B------:R-:W2:Y:S02]  /*1f20*/  FENCE.VIEW.ASYNC.S ;  /* 0x00000000000073c6 */ /* 0x000ea40000000000 */
[----:B--2---:R1:W2:Y:S02]  /*1f30*/  @!UP0 SYNCS.EXCH.64 URZ, [UR12+0x6000], UR4 ;  /* 0x006000040c3f85b2 */ /* 0x0042a40008000100 */
[----:B------:R1:W-:Y:S04]  /*1f40*/  STL [R1+0x1f8], RZ ;  /* 0x0001f8ff01007387 */ /* 0x0003e80000100800 */
[----:B------:R1:W-:Y:S01]  /*1f50*/  STL [R1+0x1fc], RZ ;  /* 0x0001fcff01007387 */ /* 0x0003e20000100800 */
[----:B------:R-:W-:Y:S05]  /*1f60*/  @!P2 BRA `(.L_x_47) ;  /* 0x000000180084a947 */ /* 0x000fea0003800000 */
[----:B------:R2:W-:Y:S01]  /*1f70*/  STL [R1], RZ ;  /* 0x000000ff01007387 */ /* 0x0005e20000100800 */
[----:B-1----:R-:W-:Y:S01]  /*1f80*/  UIADD3 UR4, UR12, 0x4000, URZ ;  /* 0x000040000c047890 */ /* 0x002fe2000fffe03f */
[----:B------:R-:W-:Y:S01]  /*1f90*/  CS2R R24, SRZ ;  /* 0x0000000000187805 */ /* 0x000fe2000001ff00 */
[----:B------:R-:W-:Y:S01]  /*1fa0*/  USHF.R.U32.HI UR9, URZ, 0x4, UR12 ;  /* 0x000000043f097899 */ /* 0x000fe2000801160c */
[----:B------:R1:W-:Y:S01]  /*1fb0*/  STL [R1+0x4], RZ ;  /* 0x000004ff01007387 */ /* 0x0003e20000100800 */
[----:B------:R-:W-:Y:S01]  /*1fc0*/  USHF.R.U32.HI UR4, URZ, 0x4, UR4 ;  /* 0x000000043f047899 */ /* 0x000fe20008011604 */
[----:B------:R-:W-:Y:S01]  /*1fd0*/  CS2R R26, SRZ ;  /* 0x00000000001a7805 */ /* 0x000fe2000001ff00 */
[----:B------:R-:W-:Y:S01]  /*1fe0*/  UMOV UR5, URZ ;  /* 0x0000003f00057c82 */ /* 0x000fe20008000000 */
[----:B------:R1:W-:Y:S01]  /*1ff0*/  STL [R1+0x8], RZ ;  /* 0x000008ff01007387 */ /* 0x0003e20000100800 */
[----:B------:R-:W-:Y:S01]  /*2000*/  USGXT.U32 UR39, UR4, 0xe ;  /* 0x0000000e0427789a */ /* 0x000fe20008000000 */
[----:B------:R-:W-:Y:S01]  /*2010*/  CS2R R28, SRZ ;  /* 0x00000000001c7805 */ /* 0x000fe2000001ff00 */
[----:B------:R-:W-:Y:S01]  /*2020*/  USGXT.U32 UR4, UR9, 0xe ;  /* 0x0000000e0904789a */ /* 0x000fe20008000000 */
[----:B------:R1:W-:Y:S01]  /*2030*/  STL [R1+0xc], RZ ;  /* 0x00000cff01007387 */ /* 0x0003e20000100800 */
[----:B------:R-:W-:Y:S01]  /*2040*/  UIADD3 UR8, UP0, UR39, 0x2, URZ ;  /* 0x0000000227087890 */ /* 0x000fe2000ff1e03f */
[----:B------:R-:W-:Y:S01]  /*2050*/  CS2R R30, SRZ ;  /* 0x00000000001e7805 */ /* 0x000fe2000001ff00 */
[----:B------:R-:W-:Y:S01]  /*2060*/  UMOV UR6, 0x1000080 ;  /* 0x0100008000067882 */ /* 0x000fe20000000000 */
[----:B------:R1:W-:Y:S01]  /*2070*/  STL [R1+0x10], RZ ;  /* 0x000010ff01007387 */ /* 0x0003e20000100800 */
[----:B------:R-:W-:Y:S01]  /*2080*/  UIADD3.X UR9, UR5, -0x7fffffe0, URZ, UP0, !UPT ;  /* 0x8000002005097890 */ /* 0x000fe200087fe43f */
[----:B------:R-:W-:Y:S01]  /*2090*/  CS2R R32, SRZ ;  /* 0x0000000000207805 */ /* 0x000fe2000001ff00 */
[----:B------:R-:W-:Y:S01]  /*20a0*/  UMOV UR7, 0x40000040 ;  /* 0x4000004000077882 */ /* 0x000fe20000000000 */
[----:B------:R1:W-:Y:S01]  /*20b0*/  STL [R1+0x14], RZ ;  /* 0x000014ff01007387 */ /* 0x0003e20000100800 */
[----:B------:R-:W-:-:S02]  /*20c0*/  CS2R R34, SRZ ;  /* 0x0000000000227805 */ /* 0x000fc4000001ff00 */
[----:B------:R-:W-:Y:S02]  /*20d0*/  CS2R R36, SRZ ;  /* 0x0000000000247805 */ /* 0x000fe4000001ff00 */
[----:B------:R-:W-:Y:S01]  /*20e0*/  CS2R R38, SRZ ;  /* 0x0000000000267805 */ /* 0x000fe2000001ff00 */
[----:B------:R1:W-:Y:S01]  /*20f0*/  STL [R1+0x18], RZ ;  /* 0x000018ff01007387 */ /* 0x0003e20000100800 */
[----:B------:R-:W-:Y:S02]  /*2100*/  CS2R R40, SRZ ;  /* 0x0000000000287805 */ /* 0x000fe4000001ff00 */
[----:B------:R-:W-:Y:S02]  /*2110*/  CS2R R42, SRZ ;  /* 0x00000000002a7805 */ /* 0x000fe4000001ff00 */
[----:B------:R-:W-:Y:S01]  /*2120*/  CS2R R44, SRZ ;  /* 0x00000000002c7805 */ /* 0x000fe2000001ff00 */
        /* <DEDUP_REMOVED lines=57> */
[----:B------:R-:W-:Y:S01]  /*24c0*/  CS2R R130, SRZ ;  /* 0x0000000000827805 */ /* 0x000fe2000001ff00 */
[----:B------:R-:W-:Y:S01]  /*24d0*/  ULOP3.LUT UR10, UR4, 0x1000000, URZ, 0xfc, !UPT ;  /* 0x01000000040a7892 */ /* 0x000fe2000f8efc3f */
[----:B------:R-:W-:Y:S01]  /*24e0*/  CS2R R132, SRZ ;  /* 0x0000000000847805 */ /* 0x000fe2000001ff00 */
[----:B------:R1:W-:Y:S01]  /*24f0*/  STL [R1+0x58], RZ ;  /* 0x000058ff01007387 */ /* 0x0003e20000100800 */
[----:B------:R-:W-:Y:S01]  /*2500*/  UIADD3.64 UR6, UR4, UR6, URZ ;  /* 0x0000000604067297 */ /* 0x000fe2000fffe03f */
        /* <DEDUP_REMOVED lines=11> */
[----:B------:R-:W-:Y:S01]  /*25c0*/  CS2R R150, SRZ ;  /* 0x0000000000967805 */ /* 0x000fe2000001ff00 */
[----:B------:R-:W-:Y:S01]  /*25d0*/  UMOV UR4, UR8 ;  /* 0x0000000800047c82 */ /* 0x000fe20008000000 */
[----:B------:R-:W-:Y:S01]  /*25e0*/  UMOV UR5, UR9 ;  /* 0x0000000900057c82 */ /* 0x000fe20008000000 */
[----:B------:R1:W-:Y:S01]  /*25f0*/  STL [R1+0x68], RZ ;  /* 0x000068ff01007387 */ /* 0x0003e20000100800 */
[----:B------:R-:W-:Y:S02]  /*2600*/  UIADD3.64 UR24, UR4, 0xfe, URZ ;  /* 0x000000fe04187897 */ /* 0x000fe4000fffe03f */
[----:B------:R-:W-:Y:S01]  /*2610*/  UIADD3.64 UR28, UR4, 0x100, URZ ;  /* 0x00000100041c7897 */ /* 0x000fe2000fffe03f */
[----:B------:R1:W-:Y:S01]  /*2620*/  STL [R1+0x6c], RZ ;  /* 0x00006cff01007387 */ /* 0x0003e20000100800 */
[----:B------:R-:W-:Y:S01]  /*2630*/  UMOV UR22, URZ ;  /* 0x0000003f00167c82 */ /* 0x000fe20008000000 */
[----:B------:R-:W-:-:S02]  /*2640*/  UMOV UR11, 0x40000040 ;  /* 0x40000040000b7882 */ /* 0x000fc40000000000 */
        /* <DEDUP_REMOVED lines=99> */
[----:B--2---:R1:W-:Y:S02]  /*2c80*/  STL [R1+0x1fc], RZ ;  /* 0x0001fcff01007387 */ /* 0x0043e40000100800 */
.L_x_49:
[----:B------:R-:W-:Y:S01]  /*2c90*/  BAR.SYNC.DEFER_BLOCKING 0x0 ;  /* 0x0000000000007b1d */ /* 0x000fe20000010000 */
[----:B------:R-:W-:Y:S01]  /*2ca0*/  ELECT P0, URZ, PT ;  /* 0x00000000003f782f */ /* 0x000fe20003800000 */
[----:B---3--:R-:W-:Y:S01]  /*2cb0*/  @!P1 IMAD.MOV.U32 R2, RZ, RZ, 0x6000 ;  /* 0x00006000ff029424 */ /* 0x008fe200078e00ff */
[----:B------:R-:W-:Y:S02]  /*2cc0*/  UIADD3 UR21, UR12, 0x6000, URZ ;  /* 0x000060000c157890 */ /* 0x000fe4000fffe03f */
[----:B------:R-:W-:Y:S01]  /*2cd0*/  ISETP.LT.U32.AND P0, PT, R3, 0x20, P0 ;  /* 0x000000200300780c */ /* 0x000fe20000701070 */
[----:B------:R-:W-:Y:S01]  /*2ce0*/  ULOP3.LUT UR34, UR36, 0x3, URZ, 0xc0, !UPT ;  /* 0x0000000324227892 */ /* 0x000fe2000f8ec03f */
[----:B------:R-:W-:-:S03]  /*2cf0*/  UMOV UR35, UR22 ;  /* 0x0000001600237c82 */ /* 0x000fc60008000000 */
[----:B------:R-:W-:Y:S02]  /*2d00*/  ULEA UR32, UR34, UR12, 0xc ;  /* 0x0000000c22207291 */ /* 0x000fe4000f8e603f */
[----:B------:R-:W-:Y:S01]  /*2d10*/  ULEA UR34, UR34, UR13, 0x6 ;  /* 0x0000000d22227291 */ /* 0x000fe2000f8e303f */
[----:B------:R-:W-:-:S05]  /*2d20*/  UMOV UR33, UR21 ;  /* 0x0000001500217c82 */ /* 0x000fca0008000000 */
[----:B------:R-:W-:Y:S01]  /*2d30*/  VOTEU.ANY UP0, P0 ;  /* 0x00000000003f7886 */ /* 0x000fe20000000100 */
[----:B------:R-:W-:-:S04]  /*2d40*/  VOTEU.ANY UP1, P0 ;  /* 0x00000000003f7886 */ /* 0x000fc80000020100 */
[----:B------:R-:W-:Y:S02]  /*2d50*/  @UP0 UIADD3 UR20, UR12, 0x4000, URZ ;  /* 0x000040000c140890 */ /* 0x000fe4000fffe03f */
[----:B------:R2:W-:Y:S01]  /*2d60*/  @!P1 SYNCS.ARRIVE.TRANS64 RZ, [UR12+0x6000], R2 ;  /* 0x00600002ffff99a7 */ /* 0x0005e2000800000c */
[----:B------:R-:W-:Y:S06]  /*2d70*/  BAR.SYNC.DEFER_BLOCKING 0x0 ;  /* 0x0000000000007b1d */ /* 0x000fec0000010000 */
[----:B------:R-:W-:Y:S01]  /*2d80*/  @UP0 UMOV UR8, UR14 ;  /* 0x0000000e00080c82 */ /* 0x000fe20008000000 */
[----:B------:R-:W-:Y:S01]  /*2d90*/  @UP0 UMOV UR9, UR15 ;  /* 0x0000000f00090c82 */ /* 0x000fe20008000000 */
[----:B--2---:R-:W-:Y:S01]  /*2da0*/  SHF.L.U32 R2, R0, 0x1f, RZ ;  /* 0x0000001f00027819 */ /* 0x004fe200000006ff */
[----:B------:R2:W-:Y:S01]  /*2db0*/  @UP1 UTMALDG.2D [UR20], [UR8] ;  /* 0x00000014080015b4 */ /* 0x0005e20008008000 */
[----:B------:R3:W-:Y:S06]  /*2dc0*/  MEMBAR.ALL.CTA ;  /* 0x0000000000007992 */ /* 0x0007ec0000008000 */
[----:B---3--:R-:W3:Y:S02]  /*2dd0*/  FENCE.VIEW.ASYNC.S ;  /* 0x00000000000073c6 */ /* 0x008ee40000000000 */
[----:B---3--:R-:W-:Y:S06]  /*2de0*/  BAR.SYNC.DEFER_BLOCKING 0x0 ;  /* 0x0000000000007b1d */ /* 0x008fec0000010000 */
[----:B------:R2:W-:Y:S02]  /*2df0*/  UTMALDG.2D [UR32], [UR16] ;  /* 0x00000020100075b4 */ /* 0x0005e40008008000 */
[----:B------:R-:W-:Y:S06]  /*2e00*/  BAR.SYNC.DEFER_BLOCKING 0x0 ;  /* 0x0000000000007b1d */ /* 0x000fec0000010000 */
[----:B------:R-:W3:Y:S02]  /*2e10*/  SYNCS.PHASECHK.TRANS64.TRYWAIT P0, [UR12+0x6000], R2 ;  /* 0x00600002ff0075a7 */ /* 0x000ee4000800014c */
[----:B--23--:R-:W-:Y:S05]  /*2e20*/  @!P0 BRA `(.L_x_48) ;  /* 0x0000001c00f08947 */ /* 0x00cfea0003800000 */
.L_x_50:
[----:B------:R-:W-:Y:S01]  /*2e30*/  STL.64 [R1+0x268], R150 ;  /* 0x0002689601007387 */ /* 0x000fe20000100a00 */
[----:B------:R-:W-:Y:S01]  /*2e40*/  UMOV UR8, UR39 ;  /* 0x0000002700087c82 */ /* 0x000fe20008000000 */
[----:B------:R-:W-:Y:S01]  /*2e50*/  UMOV UR9, 0x80000020 ;  /* 0x8000002000097882 */ /* 0x000fe20000000000 */
[----:B------:R-:W-:Y:S01]  /*2e60*/  UMOV UR26, UR10 ;  /* 0x0000000a001a7c82 */ /* 0x000fe20008000000 */
[----:B------:R-:W-:Y:S01]  /*2e70*/  STL.64 [R1+0x260], R148 ;  /* 0x0002609401007387 */ /* 0x000fe20000100a00 */
[----:B------:R-:W-:Y:S01]  /*2e80*/  UMOV UR27, UR11 ;  /* 0x0000000b001b7c82 */ /* 0x000fe20008000000 */
[----:B------:R-:W-:Y:S01]  /*2e90*/  UMOV UR30, UR6 ;  /* 0x00000006001e7c82 */ /* 0x000fe20008000000 */
[----:B------:R-:W-:Y:S01]  /*2ea0*/  UMOV UR31, UR7 ;  /* 0x00000007001f7c82 */ /* 0x000fe20008000000 */
[----:B------:R-:W-:Y:S01]  /*2eb0*/  STL.64 [R1+0x258], R146 ;  /* 0x0002589201007387 */ /* 0x000fe20000100a00 */
[----:B------:R-:W2:Y:S03]  /*2ec0*/  LDC R2, c[0x0][0x230] ;  /* 0x00008c00ff027b82 */ /* 0x000ea60000000800 */
[----:B------:R-:W-:Y:S04]  /*2ed0*/  STL.64 [R1+0x250], R144 ;  /* 0x0002509001007387 */ /* 0x000fe80000100a00 */
        /* <DEDUP_REMOVED lines=9> */
[----:B------:R3:W-:Y:S04]  /*2f70*/  STL.64 [R1+0x200], R124 ;  /* 0x0002007c01007387 */ /* 0x0007e80000100a00 */
[----:B---3--:R-:W3:Y:S04]  /*2f80*/  LDL.LU.64 R124, [R1] ;  /* 0x00000000017c7983 */ /* 0x008ee80000300a00 */
[----:B------:R-:W3:Y:S04]  /*2f90*/  LDL.LU.64 R126, [R1+0x8] ;  /* 0x00000800017e7983 */ /* 0x000ee80000300a00 */
        /* <DEDUP_REMOVED lines=61> */
[----:B------:R-:W3:Y:S02]  /*3370*/  LDL.LU.64 R250, [R1+0x1f8] ;  /* 0x0001f80001fa7983 */ /* 0x000ee40000300a00 */
[----:B---3--:R-:W-:-:S06]  /*3380*/  WARPGROUP.ARRIVE ;  /* 0x00000000000079c5 */ /* 0x008fcc0000000000 */
[----:B------:R-:W-:Y:S03]  /*3390*/  HGMMA.64x256x16.F32 R124, gdesc[UR8].tnspB, R124, gsb0 ;  /* 0x43e00000087c79f0 */ /* 0x000fe6000800087c */
[----:B------:R-:W-:Y:S02]  /*33a0*/  WARPGROUP.DEPBAR.LE gsb0, 0x0 ;  /* 0x00008000000079c5 */ /* 0x000fe40000010000 */
[----:B------:R-:W-:-:S15]  /*33b0*/  WARPGROUP.ARRIVE ;  /* 0x00000000000079c5 */ /* 0x000fde0000000000 */
[----:B------:R-:W-:-:S08]  /*33c0*/  NOP ;  /* 0x0000000000007918 */ /* 0x000fd00000000000 */
[----:B------:R-:W-:Y:S03]  /*33d0*/  HGMMA.64x256x16.F32 R124, gdesc[UR4].tnspB, R124, gsb0 ;  /* 0x43e00000047c79f0 */ /* 0x000fe6000800087c */
[----:B------:R-:W-:Y:S02]  /*33e0*/  WARPGROUP.DEPBAR.LE gsb0, 0x0 ;  /* 0x00008000000079c5 */ /* 0x000fe40000010000 */
[----:B------:R-:W-:Y:S04]  /*33f0*/  STL.64 [R1], R124 ;  /* 0x0000007c01007387 */ /* 0x000fe80000100a00 */
        /* <DEDUP_REMOVED lines=63> */
[----:B---3--:R-:W3:Y:S04]  /*37f0*/  LDL.LU.64 R150, [R1+0x268] ;  /* 0x0002680001967983 */ /* 0x008ee80000300a00 */
        /* <DEDUP_REMOVED lines=12> */
[----:B------:R-:W3:Y:S01]  /*38c0*/  LDL.LU.64 R124, [R1+0x200] ;  /* 0x00020000017c7983 */ /* 0x000ee20000300a00 */
[----:B------:R-:W-:Y:S01]  /*38d0*/  UIADD3 UR22, UR22, 0x20, URZ ;  /* 0x0000002016167890 */ /* 0x000fe2000fffe03f */
[----:B------:R-:W-:-:S05]  /*38e0*/  LOP3.LUT R0, R0, 0x1, RZ, 0x3c, !PT ;  /* 0x0000000100007812 */ /* 0x000fca00078e3cff */
[----:B--2---:R-:W-:Y:S01]  /*38f0*/  ISETP.LE.AND P0, PT, R2, UR22, PT ;  /* 0x0000001602007c0c */ /* 0x004fe2000bf03270 */
[----:B---3--:R-:W-:-:S06]  /*3900*/  WARPGROUP.ARRIVE ;  /* 0x00000000000079c5 */ /* 0x008fcc0000000000 */
[----:B------:R-:W-:Y:S03]  /*3910*/  HGMMA.64x256x16.F32 R24, gdesc[UR24].tnspB, R24, gsb0 ;  /* 0x43e00000181879f0 */ /* 0x000fe60008000818 */
[----:B------:R-:W-:Y:S02]  /*3920*/  WARPGROUP.DEPBAR.LE gsb0, 0x0 ;  /* 0x00008000000079c5 */ /* 0x000fe40000010000 */
[----:B------:R-:W-:-:S15]  /*3930*/  WARPGROUP.ARRIVE ;  /* 0x00000000000079c5 */ /* 0x000fde0000000000 */
[----:B------:R-:W-:-:S08]  /*3940*/  NOP ;  /* 0x0000000000007918 */ /* 0x000fd00000000000 */
[----:B------:R-:W-:Y:S03]  /*3950*/  HGMMA.64x256x16.F32 R24, gdesc[UR28].tnspB, R24, gsb0 ;  /* 0x43e000001c1879f0 */ /* 0x000fe60008000818 */
[----:B------:R-:W-:Y:S02]  /*3960*/  WARPGROUP.DEPBAR.LE gsb0, 0x0 ;  /* 0x00008000000079c5 */ /* 0x000fe40000010000 */
[----:B-1----:R-:W-:Y:S05]  /*3970*/  @!P0 BRA `(.L_x_49) ;  /* 0xfffffff000c48947 */ /* 0x002fea000383ffff */
.L_x_47:
[----:B------:R5:W-:Y:S04]  /*3980*/  STL [R1+0x20c], R148 ;  /* 0x00020c9401007387 */ /* 0x000be80000100800 */
[----:B------:R-:W3:Y:S01]  /*3990*/  LDL.LU R8, [R1] ;  /* 0x0000000001087983 */ /* 0x000ee20000300800 */
[----:B--2---:R-:W-:Y:S06]  /*39a0*/  BAR.SYNC.DEFER_BLOCKING 0x0 ;  /* 0x0000000000007b1d */ /* 0x004fec0000010000 */
[----:B-----5:R-:W2:Y:S04]  /*39b0*/  LDL.LU R148, [R1+0x4] ;  /* 0x0000040001947983 */ /* 0x020ea80000300800 */
[----:B------:R5:W-:Y:S04]  /*39c0*/  STL [R1+0x208], R149 ;  /* 0x0002089501007387 */ /* 0x000be80000100800 */
[----:B-----5:R-:W5:Y:S01]  /*39d0*/  LDL.LU R149, [R1+0xc] ;  /* 0x00000c0001957983 */ /* 0x020f620000300800 */
[----:B------:R-:W5:Y:S03]  /*39e0*/  @!P1 SYNCS.CCTL.IV [UR12+0x6000] ;  /* 0x00600000ff0099b1 */ /* 0x000f66000800000c */
[----:B------:R-:W5:Y:S04]  /*39f0*/  LDL.LU R9, [R1+0x8] ;  /* 0x0000080001097983 */ /* 0x000f680000300800 */
[----:B------:R4:W-:Y:S04]  /*3a00*/  STL [R1+0x204], R150 ;  /* 0x0002049601007387 */ /* 0x0009e80000100800 */
[----:B----4-:R-:W4:Y:S04]  /*3a10*/  LDL.LU R150, [R1+0x14] ;  /* 0x0000140001967983 */ /* 0x010f280000300800 */
[----:B------:R-:W4:Y:S04]  /*3a20*/  LDL.LU R10, [R1+0x10] ;  /* 0x00001000010a7983 */ /* 0x000f280000300800 */
[----:B------:R1:W-:Y:S04]  /*3a30*/  STL [R1+0x200], R151 ;  /* 0x0002009701007387 */ /* 0x0003e80000100800 */
[----:B-1----:R-:W4:Y:S04]  /*3a40*/  LDL.LU R151, [R1+0x1c] ;  /* 0x00001c0001977983 */ /* 0x002f280000300800 */
[----:B------:R-:W4:Y:S04]  /*3a50*/  LDL.LU R11, [R1+0x18] ;  /* 0x00001800010b7983 */ /* 0x000f280000300800 */
        /* <DEDUP_REMOVED lines=119> */
[----:B---3--:R-:W3:Y:S01]  /*41d0*/  LDL.LU R2, [R1+0x1f8] ;  /* 0x0001f80001027983 */ /* 0x008ee20000300800 */
[----:B--2---:R-:W-:-:S02]  /*41e0*/  F2FP.F16.F32.PACK_AB R8, R148, R8 ;  /* 0x000000089408723e */ /* 0x004fc400000000ff */
[----:B-----5:R-:W-:Y:S01]  /*41f0*/  F2FP.F16.F32.PACK_AB R9, R149, R9 ;  /* 0x000000099509723e */ /* 0x020fe200000000ff */
[----:B------:R-:W2:Y:S01]  /*4200*/  LDL.LU R148, [R1+0x20c] ;  /* 0x00020c0001947983 */ /* 0x000ea20000300800 */
[----:B----4-:R-:W-:Y:S02]  /*4210*/  F2FP.F16.F32.PACK_AB R10, R150, R10 ;  /* 0x0000000a960a723e */ /* 0x010fe400000000ff */
[----:B------:R-:W-:Y:S01]  /*4220*/  F2FP.F16.F32.PACK_AB R11, R151, R11 ;  /* 0x0000000b970b723e */ /* 0x000fe200000000ff */
[----:B------:R-:W2:Y:S04]  /*4230*/  LDL.LU R149, [R1+0x208] ;  /* 0x0002080001957983 */ /* 0x000ea80000300800 */
[----:B------:R-:W4:Y:S04]  /*4240*/  LDL.LU R150, [R1+0x204] ;  /* 0x0002040001967983 */ /* 0x000f280000300800 */
[----:B------:R-:W4:Y:S01]  /*4250*/  LDL.LU R151, [R1+0x200] ;  /* 0x0002000001977983 */ /* 0x000f220000300800 */
[----:B------:R-:W-:Y:S01]  /*4260*/  F2FP.F16.F32.PACK_AB R4, R16, R4 ;  /* 0x000000041004723e */ /* 0x000fe200000000ff */
[----:B------:R-:W-:Y:S01]  /*4270*/  ULOP3.LUT UR36, UR36, 0x3, URZ, 0xc0, !UPT ;  /* 0x0000000324247892 */ /* 0x000fe2000f8ec03f */
[----:B------:R-:W-:Y:S01]  /*4280*/  F2FP.F16.F32.PACK_AB R6, R0, R6 ;  /* 0x000000060006723e */ /* 0x000fe200000000ff */
[----:B------:R-:W1:Y:S01]  /*4290*/  S2R R16, SR_TID.X ;  /* 0x0000000000107919 */ /* 0x000e620000002100 */
[----:B------:R-:W-:Y:S01]  /*42a0*/  F2FP.F16.F32.PACK_AB R5, R3, R5 ;  /* 0x000000050305723e */ /* 0x000fe200000000ff */
[----:B------:R-:W-:Y:S01]  /*42b0*/  ULEA UR4, UR36, UR12, 0xe ;  /* 0x0000000c24047291 */ /* 0x000fe2000f8e703f */
[----:B------:R-:W-:Y:S01]  /*42c0*/  F2FP.F16.F32.PACK_AB R152, R243, R152 ;  /* 0x00000098f398723e */ /* 0x000fe200000000ff */
[----:B------:R-:W-:Y:S01]  /*42d0*/  ULEA UR5, UR36, UR13, 0x6 ;  /* 0x0000000d24057291 */ /* 0x000fe2000f8e303f */
[----:B------:R-:W-:Y:S01]  /*42e0*/  F2FP.F16.F32.PACK_AB R153, R242, R153 ;  /* 0x00000099f299723e */ /* 0x000fe200000000ff */
[----:B------:R-:W-:Y:S01]  /*42f0*/  UMOV UR6, UR23 ;  /* 0x0000001700067c82 */ /* 0x000fe20008000000 */
[----:B------:R-:W-:Y:S01]  /*4300*/  BAR.SYNC.DEFER_BLOCKING 0x0 ;  /* 0x0000000000007b1d */ /* 0x000fe20000010000 */
[----:B------:R-:W-:-:S02]  /*4310*/  F2FP.F16.F32.PACK_AB R154, R241, R154 ;  /* 0x0000009af19a723e */ /* 0x000fc400000000ff */
[----:B------:R-:W-:Y:S02]  /*4320*/  ELECT P0, URZ, PT ;  /* 0x00000000003f782f */ /* 0x000fe40003800000 */
[----:B------:R-:W-:Y:S02]  /*4330*/  F2FP.F16.F32.PACK_AB R155, R240, R155 ;  /* 0x0000009bf09b723e */ /* 0x000fe400000000ff */
[----:B------:R-:W-:Y:S02]  /*4340*/  F2FP.F16.F32.PACK_AB R24, R25, R24 ;  /* 0x000000181918723e */ /* 0x000fe400000000ff */
[----:B------:R-:W-:Y:S02]  /*4350*/  F2FP.F16.F32.PACK_AB R25, R27, R26 ;  /* 0x0000001a1b19723e */ /* 0x000fe400000000ff */
[----:B------:R-:W-:Y:S02]  /*4360*/  F2FP.F16.F32.PACK_AB R56, R57, R56 ;  /* 0x000000383938723e */ /* 0x000fe400000000ff */
[----:B------:R-:W-:-:S02]  /*4370*/  F2FP.F16.F32.PACK_AB R26, R29, R28 ;  /* 0x0000001c1d1a723e */ /* 0x000fc400000000ff */
[----:B------:R-:W-:Y:S02]  /*4380*/  F2FP.F16.F32.PACK_AB R27, R31, R30 ;  /* 0x0000001e1f1b723e */ /* 0x000fe400000000ff */
[----:B------:R-:W-:Y:S02]  /*4390*/  F2FP.F16.F32.PACK_AB R57, R59, R58 ;  /* 0x0000003a3b39723e */ /* 0x000fe400000000ff */
[----:B------:R-:W-:Y:S02]  /*43a0*/  F2FP.F16.F32.PACK_AB R88, R89, R88 ;  /* 0x000000585958723e */ /* 0x000fe400000000ff */
[----:B------:R-:W-:Y:S02]  /*43b0*/  F2FP.F16.F32.PACK_AB R58, R61, R60 ;  /* 0x0000003c3d3a723e */ /* 0x000fe400000000ff */
[----:B------:R-:W-:Y:S02]  /*43c0*/  F2FP.F16.F32.PACK_AB R59, R63, R62 ;  /* 0x0000003e3f3b723e */ /* 0x000fe400000000ff */
[----:B------:R-:W-:Y:S01]  /*43d0*/  F2FP.F16.F32.PACK_AB R89, R91, R90 ;  /* 0x0000005a5b59723e */ /* 0x000fe200000000ff */
[C---:B-1----:R-:W-:Y:S01]  /*43e0*/  IMAD.SHL.U32 R0, R16.reuse, 0x80, RZ ;  /* 0x0000008010007824 */ /* 0x042fe200078e00ff */
[----:B------:R-:W-:Y:S01]  /*43f0*/  F2FP.F16.F32.PACK_AB R168, R227, R168 ;  /* 0x000000a8e3a8723e */ /* 0x000fe200000000ff */
[----:B------:R-:W-:Y:S01]  /*4400*/  IMAD.SHL.U32 R3, R16, 0x10, RZ ;  /* 0x0000001010037824 */ /* 0x000fe200078e00ff */
[----:B------:R-:W-:-:S02]  /*4410*/  F2FP.F16.F32.PACK_AB R120, R121, R120 ;  /* 0x000000787978723e */ /* 0x000fc400000000ff */
[----:B------:R-:W-:Y:S02]  /*4420*/  LOP3.LUT R0, R0, 0x780, RZ, 0xc0, !PT ;  /* 0x0000078000007812 */ /* 0x000fe400078ec0ff */
[----:B------:R-:W-:Y:S02]  /*4430*/  F2FP.F16.F32.PACK_AB R90, R93, R92 ;  /* 0x0000005c5d5a723e */ /* 0x000fe400000000ff */
[----:B------:R-:W-:Y:S01]  /*4440*/  LOP3.LUT R3, R0, 0x70, R3, 0xf8, !PT ;  /* 0x0000007000037812 */ /* 0x000fe200078ef803 */
[----:B------:R-:W-:Y:S01]  /*4450*/  IMAD.SHL.U32 R0, R16, 0x40, RZ ;  /* 0x0000004010007824 */ /* 0x000fe200078e00ff */
[----:B------:R-:W-:Y:S02]  /*4460*/  F2FP.F16.F32.PACK_AB R169, R226, R169 ;  /* 0x000000a9e2a9723e */ /* 0x000fe400000000ff */
[----:B------:R-:W-:Y:S02]  /*4470*/  LOP3.LUT R3, R3, 0x10, R16, 0x78, !PT ;  /* 0x0000001003037812 */ /* 0x000fe400078e7810 */
[----:B------:R-:W-:-:S02]  /*4480*/  F2FP.F16.F32.PACK_AB R91, R95, R94 ;  /* 0x0000005e5f5b723e */ /* 0x000fc400000000ff */
[----:B------:R-:W-:Y:S02]  /*4490*/  LOP3.LUT R0, R3, 0x1800, R0, 0xf8, !PT ;  /* 0x0000180003007812 */ /* 0x000fe400078ef800 */
[----:B------:R-:W-:Y:S02]  /*44a0*/  F2FP.F16.F32.PACK_AB R170, R225, R170 ;  /* 0x000000aae1aa723e */ /* 0x000fe400000000ff */
[----:B------:R-:W-:Y:S02]  /*44b0*/  LOP3.LUT R3, R0, 0x20, RZ, 0x3c, !PT ;  /* 0x0000002000037812 */ /* 0x000fe400078e3cff */
[----:B------:R-:W-:Y:S02]  /*44c0*/  F2FP.F16.F32.PACK_AB R121, R123, R122 ;  /* 0x0000007a7b79723e */ /* 0x000fe400000000ff */
[----:B------:R-:W-:Y:S01]  /*44d0*/  F2FP.F16.F32.PACK_AB R171, R224, R171 ;  /* 0x000000abe0ab723e */ /* 0x000fe200000000ff */
[----:B------:R-:W-:Y:S01]  /*44e0*/  VIADD R3, R3, UR12 ;  /* 0x0000000c03037c36 */ /* 0x000fe20008000000 */
[----:B------:R-:W-:-:S02]  /*44f0*/  F2FP.F16.F32.PACK_AB R122, R125, R124 ;  /* 0x0000007c7d7a723e */ /* 0x000fc400000000ff */
[----:B------:R-:W-:Y:S02]  /*4500*/  F2FP.F16.F32.PACK_AB R123, R127, R126 ;  /* 0x0000007e7f7b723e */ /* 0x000fe400000000ff */
        /* <DEDUP_REMOVED lines=94> */
[----:B---3--:R-:W-:Y:S01]  /*4af0*/  F2FP.F16.F32.PACK_AB R199, R17, R2 ;  /* 0x0000000211c7723e */ /* 0x008fe200000000ff */
[----:B------:R-:W-:-:S05]  /*4b00*/  VIADD R2, R0, UR12 ;  /* 0x0000000c00027c36 */ /* 0x000fca0008000000 */
[----:B------:R1:W-:Y:S01]  /*4b10*/  STSM.16.M88.4 [R2], R8 ;  /* 0x0000000802007844 */ /* 0x0003e20000000200 */
[----:B--2---:R-:W-:-:S03]  /*4b20*/  F2FP.F16.F32.PACK_AB R146, R149, R148 ;  /* 0x000000949592723e */ /* 0x004fc600000000ff */
[----:B------:R-:W-:Y:S04]  /*4b30*/  STSM.16.M88.4 [R2+0x4000], R152 ;  /* 0x0040009802007844 */ /* 0x000fe80000000200 */
[----:B------:R-:W-:Y:S01]  /*4b40*/  STSM.16.M88.4 [R2+0x8000], R168 ;  /* 0x008000a802007844 */ /* 0x000fe20000000200 */
[----:B----4-:R-:W-:-:S03]  /*4b50*/  F2FP.F16.F32.PACK_AB R147, R151, R150 ;  /* 0x000000969793723e */ /* 0x010fc600000000ff */
[----:B------:R-:W-:Y:S04]  /*4b60*/  STSM.16.M88.4 [R2+0xc000], R184 ;  /* 0x00c000b802007844 */ /* 0x000fe80000000200 */
[----:B------:R-:W-:Y:S01]  /*4b70*/  STSM.16.M88.4 [R2+0x2000], R24 ;  /* 0x0020001802007844 */ /* 0x000fe20000000200 */
[C---:B-1----:R-:W-:Y:S02]  /*4b80*/  LOP3.LUT R8, R0.reuse, 0x40, RZ, 0x3c, !PT ;  /* 0x0000004000087812 */ /* 0x042fe400078e3cff */
[----:B------:R-:W-:Y:S01]  /*4b90*/  LOP3.LUT R0, R0, 0x60, RZ, 0x3c, !PT ;  /* 0x0000006000007812 */ /* 0x000fe200078e3cff */
[----:B------:R-:W-:Y:S02]  /*4ba0*/  STSM.16.M88.4 [R2+0x6000], R56 ;  /* 0x0060003802007844 */ /* 0x000fe40000000200 */
[----:B------:R-:W-:-:S02]  /*4bb0*/  VIADD R8, R8, UR12 ;  /* 0x0000000c08087c36 */ /* 0x000fc40008000000 */
[----:B------:R-:W-:Y:S01]  /*4bc0*/  STSM.16.M88.4 [R2+0xa000], R88 ;  /* 0x00a0005802007844 */ /* 0x000fe20000000200 */
[----:B------:R-:W-:-:S03]  /*4bd0*/  VIADD R0, R0, UR12 ;  /* 0x0000000c00007c36 */ /* 0x000fc60008000000 */
[----:B------:R-:W-:Y:S04]  /*4be0*/  STSM.16.M88.4 [R2+0xe000], R120 ;  /* 0x00e0007802007844 */ /* 0x000fe80000000200 */
[----:B------:R-:W-:Y:S04]  /*4bf0*/  STSM.16.M88.4 [R3], R4 ;  /* 0x0000000403007844 */ /* 0x000fe80000000200 */
[----:B------:R-:W-:Y:S04]  /*4c00*/  STSM.16.M88.4 [R3+0x4000], R156 ;  /* 0x0040009c03007844 */ /* 0x000fe80000000200 */
[----:B------:R-:W-:Y:S04]  /*4c10*/  STSM.16.M88.4 [R3+0x8000], R172 ;  /* 0x008000ac03007844 */ /* 0x000fe80000000200 */
[----:B------:R-:W-:Y:S04]  /*4c20*/  STSM.16.M88.4 [R3+0xc000], R188 ;  /* 0x00c000bc03007844 */ /* 0x000fe80000000200 */
[----:B------:R-:W-:Y:S04]  /*4c30*/  STSM.16.M88.4 [R3+0x2000], R32 ;  /* 0x0020002003007844 */ /* 0x000fe80000000200 */
[----:B------:R-:W-:Y:S04]  /*4c40*/  STSM.16.M88.4 [R3+0x6000], R64 ;  /* 0x0060004003007844 */ /* 0x000fe80000000200 */
[----:B------:R-:W-:Y:S04]  /*4c50*/  STSM.16.M88.4 [R3+0xa000], R96 ;  /* 0x00a0006003007844 */ /* 0x000fe80000000200 */
        /* <DEDUP_REMOVED lines=16> */
[----:B------:R-:W-:Y:S01]  /*4d60*/  STSM.16.M88.4 [R0+0xe000], R144 ;  /* 0x00e0009000007844 */ /* 0x000fe20000000200 */
[----:B------:R1:W-:Y:S06]  /*4d70*/  MEMBAR.ALL.CTA ;  /* 0x0000000000007992 */ /* 0x0003ec0000008000 */
[----:B-1----:R-:W1:Y:S02]  /*4d80*/  FENCE.VIEW.ASYNC.S ;  /* 0x00000000000073c6 */ /* 0x002e640000000000 */
[----:B-1----:R-:W-:Y:S06]  /*4d90*/  BAR.SYNC.DEFER_BLOCKING 0x0 ;  /* 0x0000000000007b1d */ /* 0x002fec0000010000 */
[----:B------:R1:W-:Y:S01]  /*4da0*/  UTMASTG.2D [UR4], [UR18] ;  /* 0x00000004120073b5 */ /* 0x0003e20008008000 */
[----:B------:R0:W-:Y:S01]  /*4db0*/  UTMACMDFLUSH ;  /* 0x00000000000079b7 */ /* 0x0001e20000000000 */
[----:B------:R-:W-:-:S04]  /*4dc0*/  DEPBAR.LE SB0, 0x0 ;  /* 0x000080000000791a */ /* 0x000fc80000000000 */
[----:B------:R-:W-:Y:S06]  /*4dd0*/  BAR.SYNC.DEFER_BLOCKING 0x0 ;  /* 0x0000000000007b1d */ /* 0x000fec0000010000 */
[----:B-1----:R-:W-:Y:S05]  /*4de0*/  EXIT ;  /* 0x000000000000794d */ /* 0x002fea0003800000 */
.L_x_48:
[----:B------:R-:W2:Y:S02]  /*4df0*/  SYNCS.PHASECHK.TRANS64.TRYWAIT P0, [UR12+0x6000], R2 ;  /* 0x00600002ff0075a7 */ /* 0x000ea4000800014c */
[----:B--2---:R-:W-:Y:S05]  /*4e00*/  @!P0 BRA `(.L_x_48) ;  /* 0xfffffffc00f88947 */ /* 0x004fea000383ffff */
[----:B------:R-:W-:Y:S05]  /*4e10*/  BRA `(.L_x_50) ;  /* 0xffffffe000047947 */ /* 0x000fea000383ffff */
.L_x_51:
[----:B------:R-:W-:-:S00]  /*4e20*/  BRA `(.L_x_51) ;  /* 0xfffffffc00fc7947 */ /* 0x000fc0000383ffff */
[----:B------:R-:W-:-:S00]  /*4e30*/  NOP ;  /* 0x0000000000007918 */ /* 0x000fc00000000000 */
        /* <DEDUP_REMOVED lines=12> */
.L_x_52:


//--------------------- .nv.shared.gluon_wgmma    --------------------------
	.section	.nv.shared.gluon_wgmma,"aw",@nobits
	.sectionflags	@""
	.align	16
	.zero		1024


//--------------------- .nv.shared.reserved.0     --------------------------
	.section	.nv.shared.reserved.0,"aw",@nobits
	.weak		__nv_reservedSMEM_offset_0_alias
	.size		__nv_reservedSMEM_offset_0_alias, 0, 0
	.other		__nv_reservedSMEM_offset_0_alias,@"STO_CUDA_RESERVED_SHARED STV_DEFAULT"
__nv_reservedSMEM_offset_0_alias:
	.zero		0


//--------------------- .nv.constant0.gluon_wgmma --------------------------
	.section	.nv.constant0.gluon_wgmma,"a",@progbits
	.sectionflags	@""
	.align	4
.nv.constant0.gluon_wgmma:
	.zero		608


//--------------------- SYMBOLS --------------------------

	.type		.nv.reservedSmem.offset0,@object
	.size		.nv.reservedSmem.offset0,0x4
